	.target	sm_90a

	.elftype	@"ET_EXEC"


//--------------------- .note.nv.tkinfo           --------------------------
	.section	.note.nv.tkinfo,"",@"SHT_NOTE"
	.sectionflags	@"SHF_NOTE_NV_TKINFO"
	.tkinfo
        /*0018*/ 	.word	0x00000002
        /*0030*/ 	.string	""
        /*0030*/ 	.string	"ptxas"
        /*0030*/ 	.string	"Cuda compilation tools, release 13.0, V13.0.88"
        /*0030*/ 	.string	"Build cuda_13.0.r13.0/compiler.36424714_0"
        /*0030*/ 	.string	"-arch sm_90a -m 64 "



//--------------------- .note.nv.cuinfo           --------------------------
	.section	.note.nv.cuinfo,"",@"SHT_NOTE"
	.sectionflags	@"SHF_NOTE_NV_CUINFO"
        /*0018*/ 	.short	0x0002
        /*001a*/ 	.short	0x005a
        /*001c*/ 	.short	0x0082
	.zero		2


//--------------------- .nv.info                  --------------------------
	.section	.nv.info,"",@"SHT_CUDA_INFO"
	.align	4


	//----- nvinfo : EIATTR_REGCOUNT
	.align		4
        /*0000*/ 	.byte	0x04, 0x2f
        /*0002*/ 	.short	(.L_15 - .L_14)
	.align		4
.L_14:
        /*0004*/ 	.word	index@(_ZN7cutlass13device_kernelINS_4gemm6kernel13GemmUniversalIN4cute5tupleIJiiiiEEENS1_10collective13CollectiveMmaINS1_34MainloopSm90TmaGmmaWarpSpecializedILi2ENS5_IJNS4_1CILi1EEESB_SB_EEENS1_35KernelTmaWarpSpecializedCooperativeEEENS5_IJNSA_ILi128EEESF_NSA_ILi64EEEEEEfNS5_IJlSB_lEEEfSI_NS4_8TiledMMAINS4_8MMA_AtomIJNS4_4SM904GMMA30MMA_64x128x8_F32TF32TF32_SS_TNILNSM_7ScaleInE1ELSO_1EEEEEENS4_6LayoutINS5_IJNSA_ILi2EEESB_SB_EEENS5_IJSB_NSA_ILi0EEESU_EEEEENS5_IJNS4_10UnderscoreESX_SX_EEEEENS4_13SM90_TMA_LOADENS4_14ComposedLayoutINS4_7SwizzleILi3ELi4ELi3EEENS4_18smem_ptr_flag_bitsILi32EEENSR_INS5_IJNSA_ILi8EEENSA_ILi32EEEEEENS5_IJS17_SB_EEEEEEEvNS4_8identityES10_S1B_vS1C_EENS_8epilogue10collective6detail29Sm90TmaWarpSpecializedAdapterINS1F_15DefaultEpilogueIfSI_SI_NS1E_6thread17LinearCombinationIfLi1EffLNS1J_9ScaleType4KindE0ELNS_15FloatRoundStyleE2EfEENS1_15EpilogueDefaultEEEEEvvEEEEvNT_6ParamsE)
        /*0008*/ 	.word	0x000000a8


	//----- nvinfo : EIATTR_FRAME_SIZE
	.align		4
.L_15:
        /*000c*/ 	.byte	0x04, 0x11
        /*000e*/ 	.short	(.L_17 - .L_16)
	.align		4
.L_16:
        /*0010*/ 	.word	index@(_ZN7cutlass13device_kernelINS_4gemm6kernel13GemmUniversalIN4cute5tupleIJiiiiEEENS1_10collective13CollectiveMmaINS1_34MainloopSm90TmaGmmaWarpSpecializedILi2ENS5_IJNS4_1CILi1EEESB_SB_EEENS1_35KernelTmaWarpSpecializedCooperativeEEENS5_IJNSA_ILi128EEESF_NSA_ILi64EEEEEEfNS5_IJlSB_lEEEfSI_NS4_8TiledMMAINS4_8MMA_AtomIJNS4_4SM904GMMA30MMA_64x128x8_F32TF32TF32_SS_TNILNSM_7ScaleInE1ELSO_1EEEEEENS4_6LayoutINS5_IJNSA_ILi2EEESB_SB_EEENS5_IJSB_NSA_ILi0EEESU_EEEEENS5_IJNS4_10UnderscoreESX_SX_EEEEENS4_13SM90_TMA_LOADENS4_14ComposedLayoutINS4_7SwizzleILi3ELi4ELi3EEENS4_18smem_ptr_flag_bitsILi32EEENSR_INS5_IJNSA_ILi8EEENSA_ILi32EEEEEENS5_IJS17_SB_EEEEEEEvNS4_8identityES10_S1B_vS1C_EENS_8epilogue10collective6detail29Sm90TmaWarpSpecializedAdapterINS1F_15DefaultEpilogueIfSI_SI_NS1E_6thread17LinearCombinationIfLi1EffLNS1J_9ScaleType4KindE0ELNS_15FloatRoundStyleE2EfEENS1_15EpilogueDefaultEEEEEvvEEEEvNT_6ParamsE)
        /*0014*/ 	.word	0x00000000


	//----- nvinfo : EIATTR_MIN_STACK_SIZE
	.align		4
.L_17:
        /*0018*/ 	.byte	0x04, 0x12
        /*001a*/ 	.short	(.L_19 - .L_18)
	.align		4
.L_18:
        /*001c*/ 	.word	index@(_ZN7cutlass13device_kernelINS_4gemm6kernel13GemmUniversalIN4cute5tupleIJiiiiEEENS1_10collective13CollectiveMmaINS1_34MainloopSm90TmaGmmaWarpSpecializedILi2ENS5_IJNS4_1CILi1EEESB_SB_EEENS1_35KernelTmaWarpSpecializedCooperativeEEENS5_IJNSA_ILi128EEESF_NSA_ILi64EEEEEEfNS5_IJlSB_lEEEfSI_NS4_8TiledMMAINS4_8MMA_AtomIJNS4_4SM904GMMA30MMA_64x128x8_F32TF32TF32_SS_TNILNSM_7ScaleInE1ELSO_1EEEEEENS4_6LayoutINS5_IJNSA_ILi2EEESB_SB_EEENS5_IJSB_NSA_ILi0EEESU_EEEEENS5_IJNS4_10UnderscoreESX_SX_EEEEENS4_13SM90_TMA_LOADENS4_14ComposedLayoutINS4_7SwizzleILi3ELi4ELi3EEENS4_18smem_ptr_flag_bitsILi32EEENSR_INS5_IJNSA_ILi8EEENSA_ILi32EEEEEENS5_IJS17_SB_EEEEEEEvNS4_8identityES10_S1B_vS1C_EENS_8epilogue10collective6detail29Sm90TmaWarpSpecializedAdapterINS1F_15DefaultEpilogueIfSI_SI_NS1E_6thread17LinearCombinationIfLi1EffLNS1J_9ScaleType4KindE0ELNS_15FloatRoundStyleE2EfEENS1_15EpilogueDefaultEEEEEvvEEEEvNT_6ParamsE)
        /*0020*/ 	.word	0x00000000
.L_19:


//--------------------- .nv.compat                --------------------------
	.section	.nv.compat,"",@"SHT_CUDA_COMPAT_INFO"
	.align	4
        /*0000*/ 	.byte	0x02, 0x09, 0x01, 0x00, 0x02, 0x02, 0x04, 0x00, 0x02, 0x05, 0x05, 0x00, 0x03, 0x07, 0x01, 0x01
        /*0010*/ 	.byte	0x02, 0x03, 0x01, 0x00, 0x02, 0x06, 0x01, 0x00, 0x04, 0x0b, 0x08, 0x00, 0x00, 0x00, 0x00, 0x00
        /*0020*/ 	.byte	0x00, 0x00, 0x00, 0x00


//--------------------- .nv.info._ZN7cutlass13device_kernelINS_4gemm6kernel13GemmUniversalIN4cute5tupleIJiiiiEEENS1_10collective13CollectiveMmaINS1_34MainloopSm90TmaGmmaWarpSpecializedILi2ENS5_IJNS4_1CILi1EEESB_SB_EEENS1_35KernelTmaWarpSpecializedCooperativeEEENS5_IJNSA_ILi128EEESF_NSA_ILi64EEEEEEfNS5_IJlSB_lEEEfSI_NS4_8TiledMMAINS4_8MMA_AtomIJNS4_4SM904GMMA30MMA_64x128x8_F32TF32TF32_SS_TNILNSM_7ScaleInE1ELSO_1EEEEEENS4_6LayoutINS5_IJNSA_ILi2EEESB_SB_EEENS5_IJSB_NSA_ILi0EEESU_EEEEENS5_IJNS4_10UnderscoreESX_SX_EEEEENS4_13SM90_TMA_LOADENS4_14ComposedLayoutINS4_7SwizzleILi3ELi4ELi3EEENS4_18smem_ptr_flag_bitsILi32EEENSR_INS5_IJNSA_ILi8EEENSA_ILi32EEEEEENS5_IJS17_SB_EEEEEEEvNS4_8identityES10_S1B_vS1C_EENS_8epilogue10collective6detail29Sm90TmaWarpSpecializedAdapterINS1F_15DefaultEpilogueIfSI_SI_NS1E_6thread17LinearCombinationIfLi1EffLNS1J_9ScaleType4KindE0ELNS_15FloatRoundStyleE2EfEENS1_15EpilogueDefaultEEEEEvvEEEEvNT_6ParamsE --------------------------
	.section	.nv.info._ZN7cutlass13device_kernelINS_4gemm6kernel13GemmUniversalIN4cute5tupleIJiiiiEEENS1_10collective13CollectiveMmaINS1_34MainloopSm90TmaGmmaWarpSpecializedILi2ENS5_IJNS4_1CILi1EEESB_SB_EEENS1_35KernelTmaWarpSpecializedCooperativeEEENS5_IJNSA_ILi128EEESF_NSA_ILi64EEEEEEfNS5_IJlSB_lEEEfSI_NS4_8TiledMMAINS4_8MMA_AtomIJNS4_4SM904GMMA30MMA_64x128x8_F32TF32TF32_SS_TNILNSM_7ScaleInE1ELSO_1EEEEEENS4_6LayoutINS5_IJNSA_ILi2EEESB_SB_EEENS5_IJSB_NSA_ILi0EEESU_EEEEENS5_IJNS4_10UnderscoreESX_SX_EEEEENS4_13SM90_TMA_LOADENS4_14ComposedLayoutINS4_7SwizzleILi3ELi4ELi3EEENS4_18smem_ptr_flag_bitsILi32EEENSR_INS5_IJNSA_ILi8EEENSA_ILi32EEEEEENS5_IJS17_SB_EEEEEEEvNS4_8identityES10_S1B_vS1C_EENS_8epilogue10collective6detail29Sm90TmaWarpSpecializedAdapterINS1F_15DefaultEpilogueIfSI_SI_NS1E_6thread17LinearCombinationIfLi1EffLNS1J_9ScaleType4KindE0ELNS_15FloatRoundStyleE2EfEENS1_15EpilogueDefaultEEEEEvvEEEEvNT_6ParamsE,"",@"SHT_CUDA_INFO"
	.sectionflags	@""
	.align	4


	//----- nvinfo : EIATTR_CUDA_API_VERSION
	.align		4
        /*0000*/ 	.byte	0x04, 0x37
        /*0002*/ 	.short	(.L_21 - .L_20)
.L_20:
        /*0004*/ 	.word	0x00000082


	//----- nvinfo : EIATTR_KPARAM_INFO
	.align		4
.L_21:
        /*0008*/ 	.byte	0x04, 0x17
        /*000a*/ 	.short	(.L_23 - .L_22)
.L_22:
        /*000c*/ 	.word	0x00000000
        /*0010*/ 	.short	0x0000
        /*0012*/ 	.short	0x0070
        /*0014*/ 	.byte	0x00, 0xf0, 0x01, 0x10


	//----- nvinfo : EIATTR_SPARSE_MMA_MASK
	.align		4
.L_23:
        /*0018*/ 	.byte	0x03, 0x50
        /*001a*/ 	.short	0x0000


	//----- nvinfo : EIATTR_MAXREG_COUNT
	.align		4
        /*001c*/ 	.byte	0x03, 0x1b
        /*001e*/ 	.short	0x00a8


	//----- nvinfo : EIATTR_NUM_BARRIERS
	.align		4
        /*0020*/ 	.byte	0x02, 0x4c
        /*0022*/ 	.byte	0x01
	.zero		1


	//----- nvinfo : EIATTR_EXTERNS
	.align		4
        /*0024*/ 	.byte	0x04, 0x0f
        /*0026*/ 	.short	(.L_25 - .L_24)


	//   ....[0]....
	.align		4
.L_24:
        /*0028*/ 	.word	index@(__assertfail)


	//----- nvinfo : EIATTR_MERCURY_ISA_VERSION
	.align		4
.L_25:
        /*002c*/ 	.byte	0x03, 0x5f
        /*002e*/ 	.short	0x0101


	//----- nvinfo : EIATTR_INT_WARP_WIDE_INSTR_OFFSETS
	.align		4
        /*0030*/ 	.byte	0x04, 0x31
        /*0032*/ 	.short	(.L_27 - .L_26)


	//   ....[0]....
.L_26:
        /*0034*/ 	.word	0x00000370


	//   ....[1]....
        /*0038*/ 	.word	0x00000380


	//   ....[2]....
        /*003c*/ 	.word	0x000004a0


	//----- nvinfo : EIATTR_COOP_GROUP_MASK_REGIDS
	.align		4
.L_27:
        /*0040*/ 	.byte	0x04, 0x29
        /*0042*/ 	.short	(.L_29 - .L_28)


	//   ....[0]....
.L_28:
        /*0044*/ 	.word	0xffffffff


	//   ....[1]....
        /*0048*/ 	.word	0xffffffff


	//   ....[2]....
        /*004c*/ 	.word	0xffffffff


	//   ....[3]....
        /*0050*/ 	.word	0xffffffff


	//   ....[4]....
        /*0054*/ 	.word	0xffffffff


	//----- nvinfo : EIATTR_COOP_GROUP_INSTR_OFFSETS
	.align		4
.L_29:
        /*0058*/ 	.byte	0x04, 0x28
        /*005a*/ 	.short	(.L_31 - .L_30)


	//   ....[0]....
.L_30:
        /*005c*/ 	.word	0x00000060


	//   ....[1]....
        /*0060*/ 	.word	0x00000070


	//   ....[2]....
        /*0064*/ 	.word	0x00000130


	//   ....[3]....
        /*0068*/ 	.word	0x00000280


	//   ....[4]....
        /*006c*/ 	.word	0x00001180


	//----- nvinfo : EIATTR_REG_RECONFIG
	.align		4
.L_31:
        /*0070*/ 	.byte	0x01, 0x54
	.zero		2


	//----- nvinfo : EIATTR_SYSCALL_OFFSETS
	.align		4
        /*0074*/ 	.byte	0x04, 0x46
        /*0076*/ 	.short	(.L_33 - .L_32)


	//   ....[0]....
.L_32:
        /*0078*/ 	.word	0x00001370


	//----- nvinfo : EIATTR_MBARRIER_INSTR_OFFSETS
	.align		4
.L_33:
        /*007c*/ 	.byte	0x04, 0x39
        /*007e*/ 	.short	(.L_35 - .L_34)


	//   ....[0]....
.L_34:
        /*0080*/ 	.word	0x00000230
        /*0084*/ 	.word	0x000000ff
        /*0088*/ 	.word	0x00000000
        /*008c*/ 	.short	0x0100
        /*008e*/ 	.byte	0x08
	.zero		1


	//   ....[1]....
        /*0090*/ 	.word	0x00000240
        /*0094*/ 	.word	0x000000ff
        /*0098*/ 	.word	0x00000010
        /*009c*/ 	.short	0x0100
        /*009e*/ 	.byte	0x08
	.zero		1


	//   ....[2]....
        /*00a0*/ 	.word	0x00000250
        /*00a4*/ 	.word	0x000000ff
        /*00a8*/ 	.word	0x00000008
        /*00ac*/ 	.short	0x0100
        /*00ae*/ 	.byte	0x08
	.zero		1


	//   ....[3]....
        /*00b0*/ 	.word	0x00000260
        /*00b4*/ 	.word	0x000000ff
        /*00b8*/ 	.word	0x00000018
        /*00bc*/ 	.short	0x0100
        /*00be*/ 	.byte	0x08
	.zero		1


	//   ....[4]....
        /*00c0*/ 	.word	0x00000520
        /*00c4*/ 	.word	0x000000ff
        /*00c8*/ 	.word	0x00000030
        /*00cc*/ 	.short	0x0100
        /*00ce*/ 	.byte	0x08
	.zero		1


	//   ....[5]....
        /*00d0*/ 	.word	0x00000580
        /*00d4*/ 	.word	0x000000ff
        /*00d8*/ 	.word	0x00000038
        /*00dc*/ 	.short	0x0100
        /*00de*/ 	.byte	0x08
	.zero		1


	//   ....[6]....
        /*00e0*/ 	.word	0x000013f0
        /*00e4*/ 	.word	0x00000003
        /*00e8*/ 	.word	0x00000000
        /*00ec*/ 	.short	0x010a
        /*00ee*/ 	.byte	0x3f
	.zero		1


	//   ....[7]....
        /*00f0*/ 	.word	0x00001450
        /*00f4*/ 	.word	0x00000003
        /*00f8*/ 	.word	0x00000000
        /*00fc*/ 	.short	0x010a
        /*00fe*/ 	.byte	0x3f
	.zero		1


	//   ....[8]....
        /*0100*/ 	.word	0x00001960
        /*0104*/ 	.word	0x000000ff
        /*0108*/ 	.word	0x00000000
        /*010c*/ 	.short	0x010a
        /*010e*/ 	.byte	0x08
	.zero		1


	//   ....[9]....
        /*0110*/ 	.word	0x000019a0
        /*0114*/ 	.word	0x000000ff
        /*0118*/ 	.word	0x00000000
        /*011c*/ 	.short	0x010a
        /*011e*/ 	.byte	0x08
	.zero		1


	//   ....[10]....
        /*0120*/ 	.word	0x00001dc0
        /*0124*/ 	.word	0x000000ff
        /*0128*/ 	.word	0x00000000
        /*012c*/ 	.short	0x0101
        /*012e*/ 	.byte	0x07
	.zero		1


	//   ....[11]....
        /*0130*/ 	.word	0x00001f80
        /*0134*/ 	.word	0x000000ff
        /*0138*/ 	.word	0x00000000
        /*013c*/ 	.short	0x0101
        /*013e*/ 	.byte	0x04
	.zero		1


	//   ....[12]....
        /*0140*/ 	.word	0x000064d0
        /*0144*/ 	.word	0x0000000e
        /*0148*/ 	.word	0x00000010
        /*014c*/ 	.short	0x010a
        /*014e*/ 	.byte	0x3f
	.zero		1


	//   ....[13]....
        /*0150*/ 	.word	0x00006930
        /*0154*/ 	.word	0x00000005
        /*0158*/ 	.word	0x00000038
        /*015c*/ 	.short	0x0101
        /*015e*/ 	.byte	0x3f
	.zero		1


	//   ....[14]....
        /*0160*/ 	.word	0x00007040
        /*0164*/ 	.word	0x00000007
        /*0168*/ 	.word	0x00000000
        /*016c*/ 	.short	0x010a
        /*016e*/ 	.byte	0x3f
	.zero		1


	//   ....[15]....
        /*0170*/ 	.word	0x000070c0
        /*0174*/ 	.word	0x00000003
        /*0178*/ 	.word	0x00000000
        /*017c*/ 	.short	0x010a
        /*017e*/ 	.byte	0x3f
	.zero		1


	//   ....[16]....
        /*0180*/ 	.word	0x00007120
        /*0184*/ 	.word	0x00000003
        /*0188*/ 	.word	0x00000000
        /*018c*/ 	.short	0x010a
        /*018e*/ 	.byte	0x3f
	.zero		1


	//   ....[17]....
        /*0190*/ 	.word	0x00007180
        /*0194*/ 	.word	0x00000004
        /*0198*/ 	.word	0x00000000
        /*019c*/ 	.short	0x010a
        /*019e*/ 	.byte	0x3f
	.zero		1


	//   ....[18]....
        /*01a0*/ 	.word	0x00007250
        /*01a4*/ 	.word	0x0000000e
        /*01a8*/ 	.word	0x00000010
        /*01ac*/ 	.short	0x010a
        /*01ae*/ 	.byte	0x3f
	.zero		1


	//   ....[19]....
        /*01b0*/ 	.word	0x00007320
        /*01b4*/ 	.word	0x00000007
        /*01b8*/ 	.word	0x00000000
        /*01bc*/ 	.short	0x010a
        /*01be*/ 	.byte	0x3f
	.zero		1


	//----- nvinfo : EIATTR_NUM_MBARRIERS
	.align		4
.L_35:
        /*01c0*/ 	.byte	0x03, 0x38
        /*01c2*/ 	.short	0x0006


	//----- nvinfo : EIATTR_EXIT_INSTR_OFFSETS
	.align		4
        /*01c4*/ 	.byte	0x04, 0x1c
        /*01c6*/ 	.short	(.L_37 - .L_36)


	//   ....[0]....
.L_36:
        /*01c8*/ 	.word	0x00000620


	//   ....[1]....
        /*01cc*/ 	.word	0x00000ee0


	//   ....[2]....
        /*01d0*/ 	.word	0x00005bb0


	//   ....[3]....
        /*01d4*/ 	.word	0x000061e0


	//   ....[4]....
        /*01d8*/ 	.word	0x00007110


	//----- nvinfo : EIATTR_MAX_THREADS
	.align		4
.L_37:
        /*01dc*/ 	.byte	0x04, 0x05
        /*01de*/ 	.short	(.L_39 - .L_38)
.L_38:
        /*01e0*/ 	.word	0x00000180
        /*01e4*/ 	.word	0x00000001
        /*01e8*/ 	.word	0x00000001


	//----- nvinfo : EIATTR_CRS_STACK_SIZE
	.align		4
.L_39:
        /*01ec*/ 	.byte	0x04, 0x1e
        /*01ee*/ 	.short	(.L_41 - .L_40)
.L_40:
        /*01f0*/ 	.word	0x00000000


	//----- nvinfo : EIATTR_CBANK_PARAM_SIZE
	.align		4
.L_41:
        /*01f4*/ 	.byte	0x03, 0x19
        /*01f6*/ 	.short	0x0470


	//----- nvinfo : EIATTR_PARAM_CBANK
	.align		4
        /*01f8*/ 	.byte	0x04, 0x0a
        /*01fa*/ 	.short	(.L_43 - .L_42)
	.align		4
.L_42:
        /*01fc*/ 	.word	index@(.nv.constant0._ZN7cutlass13device_kernelINS_4gemm6kernel13GemmUniversalIN4cute5tupleIJiiiiEEENS1_10collective13CollectiveMmaINS1_34MainloopSm90TmaGmmaWarpSpecializedILi2ENS5_IJNS4_1CILi1EEESB_SB_EEENS1_35KernelTmaWarpSpecializedCooperativeEEENS5_IJNSA_ILi128EEESF_NSA_ILi64EEEEEEfNS5_IJlSB_lEEEfSI_NS4_8TiledMMAINS4_8MMA_AtomIJNS4_4SM904GMMA30MMA_64x128x8_F32TF32TF32_SS_TNILNSM_7ScaleInE1ELSO_1EEEEEENS4_6LayoutINS5_IJNSA_ILi2EEESB_SB_EEENS5_IJSB_NSA_ILi0EEESU_EEEEENS5_IJNS4_10UnderscoreESX_SX_EEEEENS4_13SM90_TMA_LOADENS4_14ComposedLayoutINS4_7SwizzleILi3ELi4ELi3EEENS4_18smem_ptr_flag_bitsILi32EEENSR_INS5_IJNSA_ILi8EEENSA_ILi32EEEEEENS5_IJS17_SB_EEEEEEEvNS4_8identityES10_S1B_vS1C_EENS_8epilogue10collective6detail29Sm90TmaWarpSpecializedAdapterINS1F_15DefaultEpilogueIfSI_SI_NS1E_6thread17LinearCombinationIfLi1EffLNS1J_9ScaleType4KindE0ELNS_15FloatRoundStyleE2EfEENS1_15EpilogueDefaultEEEEEvvEEEEvNT_6ParamsE)
        /*0200*/ 	.short	0x0210
        /*0202*/ 	.short	0x0470


	//----- nvinfo : EIATTR_SW_WAR
	.align		4
.L_43:
        /*0204*/ 	.byte	0x04, 0x36
        /*0206*/ 	.short	(.L_45 - .L_44)
.L_44:
        /*0208*/ 	.word	0x00000008
.L_45:


//--------------------- .nv.callgraph             --------------------------
	.section	.nv.callgraph,"",@"SHT_CUDA_CALLGRAPH"
	.align	4
	.sectionentsize	8
	.align		4
        /*0000*/ 	.word	0x00000000
	.align		4
        /*0004*/ 	.word	0xffffffff
	.align		4
        /*0008*/ 	.word	index@(_ZN7cutlass13device_kernelINS_4gemm6kernel13GemmUniversalIN4cute5tupleIJiiiiEEENS1_10collective13CollectiveMmaINS1_34MainloopSm90TmaGmmaWarpSpecializedILi2ENS5_IJNS4_1CILi1EEESB_SB_EEENS1_35KernelTmaWarpSpecializedCooperativeEEENS5_IJNSA_ILi128EEESF_NSA_ILi64EEEEEEfNS5_IJlSB_lEEEfSI_NS4_8TiledMMAINS4_8MMA_AtomIJNS4_4SM904GMMA30MMA_64x128x8_F32TF32TF32_SS_TNILNSM_7ScaleInE1ELSO_1EEEEEENS4_6LayoutINS5_IJNSA_ILi2EEESB_SB_EEENS5_IJSB_NSA_ILi0EEESU_EEEEENS5_IJNS4_10UnderscoreESX_SX_EEEEENS4_13SM90_TMA_LOADENS4_14ComposedLayoutINS4_7SwizzleILi3ELi4ELi3EEENS4_18smem_ptr_flag_bitsILi32EEENSR_INS5_IJNSA_ILi8EEENSA_ILi32EEEEEENS5_IJS17_SB_EEEEEEEvNS4_8identityES10_S1B_vS1C_EENS_8epilogue10collective6detail29Sm90TmaWarpSpecializedAdapterINS1F_15DefaultEpilogueIfSI_SI_NS1E_6thread17LinearCombinationIfLi1EffLNS1J_9ScaleType4KindE0ELNS_15FloatRoundStyleE2EfEENS1_15EpilogueDefaultEEEEEvvEEEEvNT_6ParamsE)
	.align		4
        /*000c*/ 	.word	index@(__assertfail)
	.align		4
        /*0010*/ 	.word	0x00000000
	.align		4
        /*0014*/ 	.word	0xfffffffe
	.align		4
        /*0018*/ 	.word	0x00000000
	.align		4
        /*001c*/ 	.word	0xfffffffd
	.align		4
        /*0020*/ 	.word	0x00000000
	.align		4
        /*0024*/ 	.word	0xfffffffc


//--------------------- .nv.constant4             --------------------------
	.section	.nv.constant4,"a",@progbits
	.align	8
	.align		8
.nv.constant4:
        /*0000*/ 	.dword	__assertfail
	.align		8
        /*0008*/ 	.dword	__unnamed_1
	.align		8
        /*0010*/ 	.dword	_ZN40_INTERNAL_ef63af32_4_k_cu_a47d50bc_216274cuda3std3__45__cpo5beginE
	.align		8
        /*0018*/ 	.dword	_ZN40_INTERNAL_ef63af32_4_k_cu_a47d50bc_216274cuda3std3__45__cpo3endE
	.align		8
        /*0020*/ 	.dword	_ZN40_INTERNAL_ef63af32_4_k_cu_a47d50bc_216274cuda3std3__45__cpo6cbeginE
	.align		8
        /*0028*/ 	.dword	_ZN40_INTERNAL_ef63af32_4_k_cu_a47d50bc_216274cuda3std3__45__cpo4cendE
	.align		8
        /*0030*/ 	.dword	_ZN40_INTERNAL_ef63af32_4_k_cu_a47d50bc_216274cuda3std3__442_GLOBAL__N__ef63af32_4_k_cu_a47d50bc_216276ignoreE
	.align		8
        /*0038*/ 	.dword	_ZN40_INTERNAL_ef63af32_4_k_cu_a47d50bc_216274cuda3std3__419piecewise_constructE
	.align		8
        /*0040*/ 	.dword	_ZN40_INTERNAL_ef63af32_4_k_cu_a47d50bc_216274cuda3std3__48in_placeE
	.align		8
        /*0048*/ 	.dword	_ZN40_INTERNAL_ef63af32_4_k_cu_a47d50bc_216274cuda3std6ranges3__45__cpo4swapE
	.align		8
        /*0050*/ 	.dword	_ZN40_INTERNAL_ef63af32_4_k_cu_a47d50bc_216274cuda3std6ranges3__45__cpo9iter_moveE
	.align		8
        /*0058*/ 	.dword	_ZN40_INTERNAL_ef63af32_4_k_cu_a47d50bc_216274cute7productE
	.align		8
        /*0060*/ 	.dword	_ZN40_INTERNAL_ef63af32_4_k_cu_a47d50bc_216274cute1_E
	.align		8
        /*0068*/ 	.dword	$str$22
	.align		8
        /*0070*/ 	.dword	$str$23


//--------------------- .text._ZN7cutlass13device_kernelINS_4gemm6kernel13GemmUniversalIN4cute5tupleIJiiiiEEENS1_10collective13CollectiveMmaINS1_34MainloopSm90TmaGmmaWarpSpecializedILi2ENS5_IJNS4_1CILi1EEESB_SB_EEENS1_35KernelTmaWarpSpecializedCooperativeEEENS5_IJNSA_ILi128EEESF_NSA_ILi64EEEEEEfNS5_IJlSB_lEEEfSI_NS4_8TiledMMAINS4_8MMA_AtomIJNS4_4SM904GMMA30MMA_64x128x8_F32TF32TF32_SS_TNILNSM_7ScaleInE1ELSO_1EEEEEENS4_6LayoutINS5_IJNSA_ILi2EEESB_SB_EEENS5_IJSB_NSA_ILi0EEESU_EEEEENS5_IJNS4_10UnderscoreESX_SX_EEEEENS4_13SM90_TMA_LOADENS4_14ComposedLayoutINS4_7SwizzleILi3ELi4ELi3EEENS4_18smem_ptr_flag_bitsILi32EEENSR_INS5_IJNSA_ILi8EEENSA_ILi32EEEEEENS5_IJS17_SB_EEEEEEEvNS4_8identityES10_S1B_vS1C_EENS_8epilogue10collective6detail29Sm90TmaWarpSpecializedAdapterINS1F_15DefaultEpilogueIfSI_SI_NS1E_6thread17LinearCombinationIfLi1EffLNS1J_9ScaleType4KindE0ELNS_15FloatRoundStyleE2EfEENS1_15EpilogueDefaultEEEEEvvEEEEvNT_6ParamsE --------------------------
	.section	.text._ZN7cutlass13device_kernelINS_4gemm6kernel13GemmUniversalIN4cute5tupleIJiiiiEEENS1_10collective13CollectiveMmaINS1_34MainloopSm90TmaGmmaWarpSpecializedILi2ENS5_IJNS4_1CILi1EEESB_SB_EEENS1_35KernelTmaWarpSpecializedCooperativeEEENS5_IJNSA_ILi128EEESF_NSA_ILi64EEEEEEfNS5_IJlSB_lEEEfSI_NS4_8TiledMMAINS4_8MMA_AtomIJNS4_4SM904GMMA30MMA_64x128x8_F32TF32TF32_SS_TNILNSM_7ScaleInE1ELSO_1EEEEEENS4_6LayoutINS5_IJNSA_ILi2EEESB_SB_EEENS5_IJSB_NSA_ILi0EEESU_EEEEENS5_IJNS4_10UnderscoreESX_SX_EEEEENS4_13SM90_TMA_LOADENS4_14ComposedLayoutINS4_7SwizzleILi3ELi4ELi3EEENS4_18smem_ptr_flag_bitsILi32EEENSR_INS5_IJNSA_ILi8EEENSA_ILi32EEEEEENS5_IJS17_SB_EEEEEEEvNS4_8identityES10_S1B_vS1C_EENS_8epilogue10collective6detail29Sm90TmaWarpSpecializedAdapterINS1F_15DefaultEpilogueIfSI_SI_NS1E_6thread17LinearCombinationIfLi1EffLNS1J_9ScaleType4KindE0ELNS_15FloatRoundStyleE2EfEENS1_15EpilogueDefaultEEEEEvvEEEEvNT_6ParamsE,"ax",@progbits
	.align	128
.text._ZN7cutlass13device_kernelINS_4gemm6kernel13GemmUniversalIN4cute5tupleIJiiiiEEENS1_10collective13CollectiveMmaINS1_34MainloopSm90TmaGmmaWarpSpecializedILi2ENS5_IJNS4_1CILi1EEESB_SB_EEENS1_35KernelTmaWarpSpecializedCooperativeEEENS5_IJNSA_ILi128EEESF_NSA_ILi64EEEEEEfNS5_IJlSB_lEEEfSI_NS4_8TiledMMAINS4_8MMA_AtomIJNS4_4SM904GMMA30MMA_64x128x8_F32TF32TF32_SS_TNILNSM_7ScaleInE1ELSO_1EEEEEENS4_6LayoutINS5_IJNSA_ILi2EEESB_SB_EEENS5_IJSB_NSA_ILi0EEESU_EEEEENS5_IJNS4_10UnderscoreESX_SX_EEEEENS4_13SM90_TMA_LOADENS4_14ComposedLayoutINS4_7SwizzleILi3ELi4ELi3EEENS4_18smem_ptr_flag_bitsILi32EEENSR_INS5_IJNSA_ILi8EEENSA_ILi32EEEEEENS5_IJS17_SB_EEEEEEEvNS4_8identityES10_S1B_vS1C_EENS_8epilogue10collective6detail29Sm90TmaWarpSpecializedAdapterINS1F_15DefaultEpilogueIfSI_SI_NS1E_6thread17LinearCombinationIfLi1EffLNS1J_9ScaleType4KindE0ELNS_15FloatRoundStyleE2EfEENS1_15EpilogueDefaultEEEEEvvEEEEvNT_6ParamsE:
        .type           _ZN7cutlass13device_kernelINS_4gemm6kernel13GemmUniversalIN4cute5tupleIJiiiiEEENS1_10collective13CollectiveMmaINS1_34MainloopSm90TmaGmmaWarpSpecializedILi2ENS5_IJNS4_1CILi1EEESB_SB_EEENS1_35KernelTmaWarpSpecializedCooperativeEEENS5_IJNSA_ILi128EEESF_NSA_ILi64EEEEEEfNS5_IJlSB_lEEEfSI_NS4_8TiledMMAINS4_8MMA_AtomIJNS4_4SM904GMMA30MMA_64x128x8_F32TF32TF32_SS_TNILNSM_7ScaleInE1ELSO_1EEEEEENS4_6LayoutINS5_IJNSA_ILi2EEESB_SB_EEENS5_IJSB_NSA_ILi0EEESU_EEEEENS5_IJNS4_10UnderscoreESX_SX_EEEEENS4_13SM90_TMA_LOADENS4_14ComposedLayoutINS4_7SwizzleILi3ELi4ELi3EEENS4_18smem_ptr_flag_bitsILi32EEENSR_INS5_IJNSA_ILi8EEENSA_ILi32EEEEEENS5_IJS17_SB_EEEEEEEvNS4_8identityES10_S1B_vS1C_EENS_8epilogue10collective6detail29Sm90TmaWarpSpecializedAdapterINS1F_15DefaultEpilogueIfSI_SI_NS1E_6thread17LinearCombinationIfLi1EffLNS1J_9ScaleType4KindE0ELNS_15FloatRoundStyleE2EfEENS1_15EpilogueDefaultEEEEEvvEEEEvNT_6ParamsE,@function
        .size           _ZN7cutlass13device_kernelINS_4gemm6kernel13GemmUniversalIN4cute5tupleIJiiiiEEENS1_10collective13CollectiveMmaINS1_34MainloopSm90TmaGmmaWarpSpecializedILi2ENS5_IJNS4_1CILi1EEESB_SB_EEENS1_35KernelTmaWarpSpecializedCooperativeEEENS5_IJNSA_ILi128EEESF_NSA_ILi64EEEEEEfNS5_IJlSB_lEEEfSI_NS4_8TiledMMAINS4_8MMA_AtomIJNS4_4SM904GMMA30MMA_64x128x8_F32TF32TF32_SS_TNILNSM_7ScaleInE1ELSO_1EEEEEENS4_6LayoutINS5_IJNSA_ILi2EEESB_SB_EEENS5_IJSB_NSA_ILi0EEESU_EEEEENS5_IJNS4_10UnderscoreESX_SX_EEEEENS4_13SM90_TMA_LOADENS4_14ComposedLayoutINS4_7SwizzleILi3ELi4ELi3EEENS4_18smem_ptr_flag_bitsILi32EEENSR_INS5_IJNSA_ILi8EEENSA_ILi32EEEEEENS5_IJS17_SB_EEEEEEEvNS4_8identityES10_S1B_vS1C_EENS_8epilogue10collective6detail29Sm90TmaWarpSpecializedAdapterINS1F_15DefaultEpilogueIfSI_SI_NS1E_6thread17LinearCombinationIfLi1EffLNS1J_9ScaleType4KindE0ELNS_15FloatRoundStyleE2EfEENS1_15EpilogueDefaultEEEEEvvEEEEvNT_6ParamsE,(.L_x_190 - _ZN7cutlass13device_kernelINS_4gemm6kernel13GemmUniversalIN4cute5tupleIJiiiiEEENS1_10collective13CollectiveMmaINS1_34MainloopSm90TmaGmmaWarpSpecializedILi2ENS5_IJNS4_1CILi1EEESB_SB_EEENS1_35KernelTmaWarpSpecializedCooperativeEEENS5_IJNSA_ILi128EEESF_NSA_ILi64EEEEEEfNS5_IJlSB_lEEEfSI_NS4_8TiledMMAINS4_8MMA_AtomIJNS4_4SM904GMMA30MMA_64x128x8_F32TF32TF32_SS_TNILNSM_7ScaleInE1ELSO_1EEEEEENS4_6LayoutINS5_IJNSA_ILi2EEESB_SB_EEENS5_IJSB_NSA_ILi0EEESU_EEEEENS5_IJNS4_10UnderscoreESX_SX_EEEEENS4_13SM90_TMA_LOADENS4_14ComposedLayoutINS4_7SwizzleILi3ELi4ELi3EEENS4_18smem_ptr_flag_bitsILi32EEENSR_INS5_IJNSA_ILi8EEENSA_ILi32EEEEEENS5_IJS17_SB_EEEEEEEvNS4_8identityES10_S1B_vS1C_EENS_8epilogue10collective6detail29Sm90TmaWarpSpecializedAdapterINS1F_15DefaultEpilogueIfSI_SI_NS1E_6thread17LinearCombinationIfLi1EffLNS1J_9ScaleType4KindE0ELNS_15FloatRoundStyleE2EfEENS1_15EpilogueDefaultEEEEEvvEEEEvNT_6ParamsE)
        .other          _ZN7cutlass13device_kernelINS_4gemm6kernel13GemmUniversalIN4cute5tupleIJiiiiEEENS1_10collective13CollectiveMmaINS1_34MainloopSm90TmaGmmaWarpSpecializedILi2ENS5_IJNS4_1CILi1EEESB_SB_EEENS1_35KernelTmaWarpSpecializedCooperativeEEENS5_IJNSA_ILi128EEESF_NSA_ILi64EEEEEEfNS5_IJlSB_lEEEfSI_NS4_8TiledMMAINS4_8MMA_AtomIJNS4_4SM904GMMA30MMA_64x128x8_F32TF32TF32_SS_TNILNSM_7ScaleInE1ELSO_1EEEEEENS4_6LayoutINS5_IJNSA_ILi2EEESB_SB_EEENS5_IJSB_NSA_ILi0EEESU_EEEEENS5_IJNS4_10UnderscoreESX_SX_EEEEENS4_13SM90_TMA_LOADENS4_14ComposedLayoutINS4_7SwizzleILi3ELi4ELi3EEENS4_18smem_ptr_flag_bitsILi32EEENSR_INS5_IJNSA_ILi8EEENSA_ILi32EEEEEENS5_IJS17_SB_EEEEEEEvNS4_8identityES10_S1B_vS1C_EENS_8epilogue10collective6detail29Sm90TmaWarpSpecializedAdapterINS1F_15DefaultEpilogueIfSI_SI_NS1E_6thread17LinearCombinationIfLi1EffLNS1J_9ScaleType4KindE0ELNS_15FloatRoundStyleE2EfEENS1_15EpilogueDefaultEEEEEvvEEEEvNT_6ParamsE,@"STO_CUDA_ENTRY STV_DEFAULT"
_ZN7cutlass13device_kernelINS_4gemm6kernel13GemmUniversalIN4cute5tupleIJiiiiEEENS1_10collective13CollectiveMmaINS1_34MainloopSm90TmaGmmaWarpSpecializedILi2ENS5_IJNS4_1CILi1EEESB_SB_EEENS1_35KernelTmaWarpSpecializedCooperativeEEENS5_IJNSA_ILi128EEESF_NSA_ILi64EEEEEEfNS5_IJlSB_lEEEfSI_NS4_8TiledMMAINS4_8MMA_AtomIJNS4_4SM904GMMA30MMA_64x128x8_F32TF32TF32_SS_TNILNSM_7ScaleInE1ELSO_1EEEEEENS4_6LayoutINS5_IJNSA_ILi2EEESB_SB_EEENS5_IJSB_NSA_ILi0EEESU_EEEEENS5_IJNS4_10UnderscoreESX_SX_EEEEENS4_13SM90_TMA_LOADENS4_14ComposedLayoutINS4_7SwizzleILi3ELi4ELi3EEENS4_18smem_ptr_flag_bitsILi32EEENSR_INS5_IJNSA_ILi8EEENSA_ILi32EEEEEENS5_IJS17_SB_EEEEEEEvNS4_8identityES10_S1B_vS1C_EENS_8epilogue10collective6detail29Sm90TmaWarpSpecializedAdapterINS1F_15DefaultEpilogueIfSI_SI_NS1E_6thread17LinearCombinationIfLi1EffLNS1J_9ScaleType4KindE0ELNS_15FloatRoundStyleE2EfEENS1_15EpilogueDefaultEEEEEvvEEEEvNT_6ParamsE:
[----:B------:R-:W0:Y:S01]  /*0000*/  LDC R1, c[0x0][0x28] ;  /* 0x00000a00ff017b82 */ /* 0x000e220000000800 */
[----:B------:R-:W1:Y:S01]  /*0010*/  S2R R4, SR_TID.X ;  /* 0x0000000000047919 */ /* 0x000e620000002100 */
[----:B------:R-:W-:Y:S01]  /*0020*/  ELECT P0, URZ, PT ;  /* 0x00000000003f782f */ /* 0x000fe20003800000 */
[----:B------:R-:W-:Y:S01]  /*0030*/  BSSY B0, `(.L_x_0) ;  /* 0x000000f000007945 */ /* 0x000fe20003800000 */
[--C-:B-1----:R-:W-:Y:S02]  /*0040*/  SHF.R.U32.HI R0, RZ, 0x5, R4.reuse ;  /* 0x00000005ff007819 */ /* 0x102fe40000011604 */
[----:B------:R-:W-:-:S03]  /*0050*/  SHF.R.U32.HI R14, RZ, 0x7, R4 ;  /* 0x00000007ff0e7819 */ /* 0x000fc60000011604 */
[----:B------:R-:W1:Y:S04]  /*0060*/  SHFL.IDX PT, R5, R0, RZ, 0x1f ;  /* 0x00001fff00057589 */ /* 0x000e6800000e0000 */
[----:B------:R2:W3:Y:S01]  /*0070*/  SHFL.IDX PT, R10, R14, RZ, 0x1f ;  /* 0x00001fff0e0a7589 */ /* 0x0004e200000e0000 */
[----:B-1----:R-:W-:-:S13]  /*0080*/  ISETP.NE.OR P0, PT, R5, RZ, !P0 ;  /* 0x000000ff0500720c */ /* 0x002fda0004705670 */
[----:B0-23--:R-:W-:Y:S05]  /*0090*/  @P0 BRA `(.L_x_1) ;  /* 0x0000000000200947 */ /* 0x00dfea0003800000 */
[----:B------:R-:W-:Y:S02]  /*00a0*/  ULDC.64 UR4, c[0x0][0x198] ;  /* 0x0000660000047ab9 */ /* 0x000fe40000000a00 */
[----:B------:R-:W-:Y:S02]  /*00b0*/  UIADD3 UR6, UP0, UR4, 0xf0, URZ ;  /* 0x000000f004067890 */ /* 0x000fe4000ff1e03f */
[----:B------:R-:W-:Y:S02]  /*00c0*/  UIADD3 UR4, UP1, UR4, 0x1f0, URZ ;  /* 0x000001f004047890 */ /* 0x000fe4000ff3e03f */
[----:B------:R-:W-:Y:S02]  /*00d0*/  UIADD3.X UR7, URZ, UR5, URZ, UP0, !UPT ;  /* 0x000000053f077290 */ /* 0x000fe400087fe43f */
[----:B------:R-:W-:-:S07]  /*00e0*/  UIADD3.X UR5, URZ, UR5, URZ, UP1, !UPT ;  /* 0x000000053f057290 */ /* 0x000fce0008ffe43f */
[----:B------:R0:W-:Y:S02]  /*00f0*/  UTMACCTL.PF [UR6] ;  /* 0x00000000060079b9 */ /* 0x0001e40008040000 */
[----:B------:R0:W-:Y:S02]  /*0100*/  UTMACCTL.PF [UR4] ;  /* 0x00000000040079b9 */ /* 0x0001e40008040000 */
[----:B0-----:R-:W-:Y:S01]  /*0110*/  NOP ;  /* 0x0000000000007918 */ /* 0x001fe20000000000 */
.L_x_1:
[----:B------:R-:W-:Y:S05]  /*0120*/  BSYNC B0 ;  /* 0x0000000000007941 */ /* 0x000fea0003800000 */
.L_x_0:
[----:B------:R-:W0:Y:S02]  /*0130*/  SHFL.IDX PT, R2, R0, RZ, 0x1f ;  /* 0x00001fff00027589 */ /* 0x000e2400000e0000 */
[----:B0-----:R-:W-:-:S13]  /*0140*/  ISETP.NE.AND P0, PT, R2, RZ, PT ;  /* 0x000000ff0200720c */ /* 0x001fda0003f05270 */
[----:B------:R-:W-:Y:S05]  /*0150*/  @P0 BRA `(.L_x_2) ;  /* 0x0000000000480947 */ /* 0x000fea0003800000 */
[----:B------:R-:W0:Y:S01]  /*0160*/  S2UR UR8, SR_CgaCtaId ;  /* 0x00000000000879c3 */ /* 0x000e220000008800 */
[----:B------:R-:W-:Y:S01]  /*0170*/  UMOV UR4, 0x400 ;  /* 0x0000040000047882 */ /* 0x000fe20000000000 */
[----:B------:R-:W-:Y:S01]  /*0180*/  UMOV UR5, 0x1 ;  /* 0x0000000100057882 */ /* 0x000fe20000000000 */
[----:B------:R-:W-:Y:S01]  /*0190*/  UMOV UR6, 0x100 ;  /* 0x0000010000067882 */ /* 0x000fe20000000000 */
[----:B------:R-:W-:Y:S01]  /*01a0*/  ELECT P0, URZ, PT ;  /* 0x00000000003f782f */ /* 0x000fe20003800000 */
[----:B------:R-:W-:-:S04]  /*01b0*/  UIADD3 UR6, -UR6, 0x100000, URZ ;  /* 0x0010000006067890 */ /* 0x000fc8000fffe13f */
[----:B------:R-:W-:Y:S02]  /*01c0*/  USHF.L.U32 UR7, UR6, 0xb, URZ ;  /* 0x0000000b06077899 */ /* 0x000fe4000800063f */
[----:B------:R-:W-:Y:S02]  /*01d0*/  USHF.L.U32 UR6, UR6, 0x1, URZ ;  /* 0x0000000106067899 */ /* 0x000fe4000800063f */
[----:B0-----:R-:W-:Y:S02]  /*01e0*/  ULEA UR8, UR8, UR4, 0x18 ;  /* 0x0000000408087291 */ /* 0x001fe4000f8ec03f */
[----:B------:R-:W-:-:S04]  /*01f0*/  UIADD3 UR4, -UR5, 0x100000, URZ ;  /* 0x0010000005047890 */ /* 0x000fc8000fffe13f */
[----:B------:R-:W-:Y:S02]  /*0200*/  USHF.L.U32 UR5, UR4, 0xb, URZ ;  /* 0x0000000b04057899 */ /* 0x000fe4000800063f */
[----:B------:R-:W-:Y:S01]  /*0210*/  USHF.L.U32 UR4, UR4, 0x1, URZ ;  /* 0x0000000104047899 */ /* 0x000fe2000800063f */
[----:B------:R-:W0:Y:S11]  /*0220*/  FENCE.VIEW.ASYNC.S ;  /* 0x00000000000073c6 */ /* 0x000e360000000000 */
[----:B0-----:R0:W1:Y:S01]  /*0230*/  SYNCS.EXCH.64 URZ, [UR8], UR4 ;  /* 0x00000004083f75b2 */ /* 0x0010620008000100 */
[----:B------:R0:W2:Y:S01]  /*0240*/  SYNCS.EXCH.64 URZ, [UR8+0x10], UR6 ;  /* 0x00001006083f75b2 */ /* 0x0000a20008000100 */
[----:B------:R0:W3:Y:S01]  /*0250*/  SYNCS.EXCH.64 URZ, [UR8+0x8], UR4 ;  /* 0x00000804083f75b2 */ /* 0x0000e20008000100 */
[----:B------:R0:W4:Y:S01]  /*0260*/  SYNCS.EXCH.64 URZ, [UR8+0x18], UR6 ;  /* 0x00001806083f75b2 */ /* 0x0001220008000100 */
[----:B------:R-:W-:Y:S01]  /*0270*/  NOP ;  /* 0x0000000000007918 */ /* 0x000fe20000000000 */
.L_x_2:
[----:B------:R-:W5:Y:S01]  /*0280*/  SHFL.IDX PT, R0, R0, RZ, 0x1f ;  /* 0x00001fff00007589 */ /* 0x000f6200000e0000 */
[----:B------:R-:W-:Y:S01]  /*0290*/  ELECT P0, URZ, PT ;  /* 0x00000000003f782f */ /* 0x000fe20003800000 */
[----:B------:R-:W1:Y:S01]  /*02a0*/  LDC R2, c[0x0][0x65c] ;  /* 0x00019700ff027b82 */ /* 0x000e620000000800 */
[----:B0-----:R-:W-:Y:S01]  /*02b0*/  UMOV UR4, 0x20 ;  /* 0x0000002000047882 */ /* 0x001fe20000000000 */
[----:B------:R-:W0:Y:S01]  /*02c0*/  S2R R3, SR_CTAID.Y ;  /* 0x0000000000037919 */ /* 0x000e220000002600 */
[----:B------:R-:W-:Y:S01]  /*02d0*/  NOP ;  /* 0x0000000000007918 */ /* 0x000fe20000000000 */
[----:B------:R-:W-:Y:S01]  /*02e0*/  ISETP.NE.AND P2, PT, R10, RZ, PT ;  /* 0x000000ff0a00720c */ /* 0x000fe20003f45270 */
[----:B------:R-:W-:Y:S01]  /*02f0*/  NOP ;  /* 0x0000000000007918 */ /* 0x000fe20000000000 */
[----:B------:R-:W2:Y:S01]  /*0300*/  S2R R6, SR_CTAID.X ;  /* 0x0000000000067919 */ /* 0x000ea20000002500 */
[----:B------:R-:W-:Y:S01]  /*0310*/  IMAD.MOV.U32 R7, RZ, RZ, RZ ;  /* 0x000000ffff077224 */ /* 0x000fe200078e00ff */
[----:B-----5:R-:W-:-:S02]  /*0320*/  ISETP.NE.OR P0, PT, R0, RZ, !P0 ;  /* 0x000000ff0000720c */ /* 0x020fc40004705670 */
[----:B-1----:R-:W-:-:S04]  /*0330*/  ISETP.NE.AND P3, PT, R2, 0x1, PT ;  /* 0x000000010200780c */ /* 0x002fc80003f65270 */
[----:B------:R-:W-:Y:S02]  /*0340*/  P2R R0, PR, RZ, 0x8 ;  /* 0x00000008ff007803 */ /* 0x000fe40000000000 */
[----:B------:R-:W-:-:S04]  /*0350*/  SHF.R.S32.HI R0, RZ, 0x1f, R5 ;  /* 0x0000001fff007819 */ /* 0x000fc80000011405 */
[----:B------:R-:W-:Y:S01]  /*0360*/  LEA.HI R0, R0, R5, RZ, 0x2 ;  /* 0x0000000500007211 */ /* 0x000fe200078f10ff */
[----:B------:R-:W-:Y:S01]  /*0370*/  VOTEU.ALL UP0, P0 ;  /* 0x00000000003f7886 */ /* 0x000fe20000000000 */
[----:B------:R-:W-:Y:S01]  /*0380*/  VOTEU.ALL UP1, P0 ;  /* 0x00000000003f7886 */ /* 0x000fe20000020000 */
[----:B------:R-:W2:Y:S01]  /*0390*/  @P3 LDC R17, c[0x0][0x10] ;  /* 0x00000400ff113b82 */ /* 0x000ea20000000800 */
[----:B------:R-:W-:Y:S01]  /*03a0*/  LOP3.LUT R0, R0, 0xfffffffc, RZ, 0xc0, !PT ;  /* 0xfffffffc00007812 */ /* 0x000fe200078ec0ff */
[----:B0-----:R-:W-:Y:S01]  /*03b0*/  @P3 IMAD.MOV.U32 R8, RZ, RZ, R3 ;  /* 0x000000ffff083224 */ /* 0x001fe200078e0003 */
[----:B------:R-:W-:Y:S01]  /*03c0*/  @!UP0 UMOV UR6, 0x400 ;  /* 0x0000040000068882 */ /* 0x000fe20000000000 */
[----:B------:R-:W-:-:S04]  /*03d0*/  @!UP0 UIADD3 UR4, -UR4, 0x100000, URZ ;  /* 0x0010000004048890 */ /* 0x000fc8000fffe13f */
[----:B------:R-:W-:Y:S02]  /*03e0*/  @!UP0 USHF.L.U32 UR5, UR4, 0xb, URZ ;  /* 0x0000000b04058899 */ /* 0x000fe4000800063f */
[----:B------:R-:W-:Y:S01]  /*03f0*/  @!UP0 USHF.L.U32 UR4, UR4, 0x1, URZ ;  /* 0x0000000104048899 */ /* 0x000fe2000800063f */
[----:B------:R-:W-:Y:S02]  /*0400*/  @P3 IMAD.MOV.U32 R9, RZ, RZ, RZ ;  /* 0x000000ffff093224 */ /* 0x000fe400078e00ff */
[----:B------:R-:W-:Y:S01]  /*0410*/  IMAD.IADD R0, R5, 0x1, -R0 ;  /* 0x0000000105007824 */ /* 0x000fe200078e0a00 */
[----:B------:R-:W0:Y:S01]  /*0420*/  @!UP0 S2UR UR7, SR_CgaCtaId ;  /* 0x00000000000789c3 */ /* 0x000e220000008800 */
[----:B------:R-:W-:-:S03]  /*0430*/  @P3 IMAD.MOV.U32 R5, RZ, RZ, RZ ;  /* 0x000000ffff053224 */ /* 0x000fc600078e00ff */
[----:B------:R-:W-:-:S04]  /*0440*/  ISETP.NE.AND P1, PT, R0, 0x3, PT ;  /* 0x000000030000780c */ /* 0x000fc80003f25270 */
[----:B------:R-:W1:Y:S01]  /*0450*/  @!P3 LDC R11, c[0x0][0xc] ;  /* 0x00000300ff0bbb82 */ /* 0x000e620000000800 */
[----:B--2---:R-:W-:-:S04]  /*0460*/  @P3 IMAD.WIDE.U32 R16, R6, R17, R8 ;  /* 0x0000001106103225 */ /* 0x004fc800078e0008 */
[----:B------:R-:W-:Y:S01]  /*0470*/  @P3 IMAD.IADD R17, R17, 0x1, R5 ;  /* 0x0000000111113824 */ /* 0x000fe200078e0205 */
[----:B------:R-:W-:Y:S01]  /*0480*/  LOP3.LUT R5, R4, 0x7f, RZ, 0xc0, !PT ;  /* 0x0000007f04057812 */ /* 0x000fe200078ec0ff */
[----:B0-----:R-:W-:Y:S01]  /*0490*/  @!UP0 ULEA UR8, UR7, UR6, 0x18 ;  /* 0x0000000607088291 */ /* 0x001fe2000f8ec03f */
[----:B------:R-:W-:Y:S02]  /*04a0*/  VOTEU.ALL UP0, P0 ;  /* 0x00000000003f7886 */ /* 0x000fe40000000000 */
[----:B------:R-:W-:Y:S01]  /*04b0*/  ULDC UR6, c[0x0][0xc] ;  /* 0x0000030000067ab9 */ /* 0x000fe20000000800 */
[----:B------:R-:W-:Y:S01]  /*04c0*/  ISETP.EQ.OR P0, PT, R0, RZ, !P1 ;  /* 0x000000ff0000720c */ /* 0x000fe20004f02670 */
[----:B------:R-:W-:-:S03]  /*04d0*/  ULDC UR7, c[0x0][0x10] ;  /* 0x0000040000077ab9 */ /* 0x000fc60000000800 */
[C---:B------:R-:W-:Y:S01]  /*04e0*/  ISETP.EQ.AND P0, PT, R10.reuse, RZ, P0 ;  /* 0x000000ff0a00720c */ /* 0x040fe20000702270 */
[----:B------:R-:W-:Y:S02]  /*04f0*/  VIADD R10, R10, 0xffffffff ;  /* 0xffffffff0a0a7836 */ /* 0x000fe40000000000 */
[----:B-1----:R-:W-:Y:S01]  /*0500*/  @!P3 IMAD.WIDE.U32 R8, R11, R3, R6 ;  /* 0x000000030b08b225 */ /* 0x002fe200078e0006 */
[----:B------:R-:W0:Y:S02]  /*0510*/  FENCE.VIEW.ASYNC.S ;  /* 0x00000000000073c6 */ /* 0x000e240000000000 */
[----:B0-----:R-:W3:Y:S01]  /*0520*/  @!UP0 SYNCS.EXCH.64 URZ, [UR8+0x30], UR4 ;  /* 0x00003004083f85b2 */ /* 0x001ee20008000100 */
[----:B------:R-:W-:Y:S02]  /*0530*/  SEL R18, RZ, 0x1, !P0 ;  /* 0x00000001ff127807 */ /* 0x000fe40004000000 */
[----:B------:R-:W-:Y:S01]  /*0540*/  ISETP.GE.U32.AND P1, PT, R10, 0x2, PT ;  /* 0x000000020a00780c */ /* 0x000fe20003f26070 */
[----:B------:R-:W-:-:S02]  /*0550*/  @!P3 IMAD.MOV.U32 R16, RZ, RZ, R8 ;  /* 0x000000ffff10b224 */ /* 0x000fc400078e0008 */
[----:B------:R-:W-:Y:S01]  /*0560*/  @!P3 IMAD.MOV.U32 R17, RZ, RZ, R9 ;  /* 0x000000ffff11b224 */ /* 0x000fe200078e0009 */
[----:B------:R-:W-:Y:S01]  /*0570*/  SEL R18, R18, 0x2, P1 ;  /* 0x0000000212127807 */ /* 0x000fe20000800000 */
[----:B------:R0:W3:Y:S01]  /*0580*/  @!UP1 SYNCS.EXCH.64 URZ, [UR8+0x38], UR4 ;  /* 0x00003804083f95b2 */ /* 0x0000e20008000100 */
[----:B------:R-:W-:Y:S01]  /*0590*/  NOP ;  /* 0x0000000000007918 */ /* 0x000fe20000000000 */
[----:B0-----:R-:W-:-:S03]  /*05a0*/  UIMAD.WIDE.U32 UR4, UR6, UR7, URZ ;  /* 0x00000007060472a5 */ /* 0x001fc6000f8e003f */
[----:B------:R-:W-:Y:S02]  /*05b0*/  ULDC UR6, c[0x0][0x14] ;  /* 0x0000050000067ab9 */ /* 0x000fe40000000800 */
[----:B------:R-:W-:Y:S02]  /*05c0*/  UIMAD.WIDE.U32 UR38, UR4, UR6, URZ ;  /* 0x00000006042672a5 */ /* 0x000fe4000f8e003f */
[----:B------:R-:W-:-:S04]  /*05d0*/  UIMAD UR41, UR5, UR6, URZ ;  /* 0x00000006052972a4 */ /* 0x000fc8000f8e023f */
[----:B------:R-:W-:Y:S01]  /*05e0*/  UIADD3 UR41, UR39, UR41, URZ ;  /* 0x0000002927297290 */ /* 0x000fe2000fffe03f */
[----:B---34-:R-:W-:Y:S06]  /*05f0*/  BAR.SYNC.DEFER_BLOCKING 0x0 ;  /* 0x0000000000007b1d */ /* 0x018fec0000010000 */
[----:B------:R-:W-:Y:S05]  /*0600*/  @!P2 BRA `(.L_x_3) ;  /* 0x00000054006ca947 */ /* 0x000fea0003800000 */
[----:B------:R-:W-:-:S13]  /*0610*/  ISETP.GT.U32.AND P0, PT, R10, 0x1, PT ;  /* 0x000000010a00780c */ /* 0x000fda0003f04070 */
[----:B------:R-:W-:Y:S05]  /*0620*/  @P0 EXIT ;  /* 0x000000000000094d */ /* 0x000fea0003800000 */
[----:B------:R-:W-:Y:S01]  /*0630*/  ULDC.64 UR4, c[0x0][0x650] ;  /* 0x0001940000047ab9 */ /* 0x000fe20000000a00 */
[----:B------:R-:W-:Y:S01]  /*0640*/  PRMT R0, RZ, 0x7610, R0 ;  /* 0x00007610ff007816 */ /* 0x000fe20000000000 */
[----:B------:R-:W-:Y:S01]  /*0650*/  IMAD.MOV.U32 R101, RZ, RZ, -0x1 ;  /* 0xffffffffff657424 */ /* 0x000fe200078e00ff */
[----:B------:R-:W-:Y:S01]  /*0660*/  ISETP.GE.U32.AND P0, PT, R16, UR4, PT ;  /* 0x0000000410007c0c */ /* 0x000fe2000bf06070 */
[----:B------:R-:W-:Y:S02]  /*0670*/  IMAD.MOV.U32 R100, RZ, RZ, -0x1 ;  /* 0xffffffffff647424 */ /* 0x000fe400078e00ff */
[----:B------:R-:W-:Y:S01]  /*0680*/  IMAD.MOV.U32 R99, RZ, RZ, -0x1 ;  /* 0xffffffffff637424 */ /* 0x000fe200078e00ff */
[----:B------:R-:W-:-:S13]  /*0690*/  ISETP.GE.U32.AND.EX P0, PT, R17, UR5, PT, P0 ;  /* 0x0000000511007c0c */ /* 0x000fda000bf06100 */
[----:B------:R-:W-:Y:S05]  /*06a0*/  @P0 BRA `(.L_x_4) ;  /* 0x0000000400540947 */ /* 0x000fea0003800000 */
[----:B------:R-:W0:Y:S01]  /*06b0*/  LDC.64 R20, c[0x0][0x628] ;  /* 0x00018a00ff147b82 */ /* 0x000e220000000a00 */
[----:B------:R-:W-:Y:S02]  /*06c0*/  IMAD.MOV.U32 R8, RZ, RZ, R16 ;  /* 0x000000ffff087224 */ /* 0x000fe400078e0010 */
[----:B------:R-:W-:-:S05]  /*06d0*/  IMAD.MOV.U32 R9, RZ, RZ, R17 ;  /* 0x000000ffff097224 */ /* 0x000fca00078e0011 */
[----:B------:R-:W1:Y:S08]  /*06e0*/  LDC R0, c[0x0][0x630] ;  /* 0x00018c00ff007b82 */ /* 0x000e700000000800 */
[----:B------:R-:W2:Y:S01]  /*06f0*/  LDC.64 R22, c[0x0][0x620] ;  /* 0x00018800ff167b82 */ /* 0x000ea20000000a00 */
[----:B0-----:R-:W-:-:S04]  /*0700*/  ISETP.NE.U32.AND P0, PT, R20, RZ, PT ;  /* 0x000000ff1400720c */ /* 0x001fc80003f05070 */
[----:B------:R-:W-:-:S13]  /*0710*/  ISETP.NE.AND.EX P0, PT, R21, RZ, PT, P0 ;  /* 0x000000ff1500720c */ /* 0x000fda0003f05300 */
[----:B-12---:R-:W-:Y:S05]  /*0720*/  @!P0 BRA `(.L_x_5) ;  /* 0x0000000000288947 */ /* 0x006fea0003800000 */
[----:B------:R-:W0:Y:S02]  /*0730*/  LDC R13, c[0x0][0x634] ;  /* 0x00018d00ff0d7b82 */ /* 0x000e240000000800 */
[----:B0-----:R-:W-:-:S05]  /*0740*/  IADD3 R13, P0, R16, R13, RZ ;  /* 0x0000000d100d7210 */ /* 0x001fca0007f1e0ff */
[----:B------:R-:W-:-:S04]  /*0750*/  IMAD.X R15, RZ, RZ, R17, P0 ;  /* 0x000000ffff0f7224 */ /* 0x000fc800000e0611 */
[----:B------:R-:W-:-:S04]  /*0760*/  IMAD.WIDE.U32 R8, R15, R20, RZ ;  /* 0x000000140f087225 */ /* 0x000fc800078e00ff */
[----:B------:R-:W-:-:S04]  /*0770*/  IMAD.WIDE.U32 R10, P0, R13, R21, R8 ;  /* 0x000000150d0a7225 */ /* 0x000fc80007800008 */
[----:B------:R-:W-:-:S04]  /*0780*/  IMAD.WIDE.U32 R8, R13, R20, RZ ;  /* 0x000000140d087225 */ /* 0x000fc800078e00ff */
[----:B------:R-:W-:Y:S01]  /*0790*/  IMAD.X R13, RZ, RZ, RZ, P0 ;  /* 0x000000ffff0d7224 */ /* 0x000fe200000e06ff */
[----:B------:R-:W-:Y:S01]  /*07a0*/  IADD3 RZ, P0, R9, R10, RZ ;  /* 0x0000000a09ff7210 */ /* 0x000fe20007f1e0ff */
[----:B------:R-:W-:-:S04]  /*07b0*/  IMAD.MOV.U32 R12, RZ, RZ, R11 ;  /* 0x000000ffff0c7224 */ /* 0x000fc800078e000b */
[----:B------:R-:W-:-:S08]  /*07c0*/  IMAD.WIDE.U32.X R8, R15, R21, R12, P0 ;  /* 0x000000150f087225 */ /* 0x000fd000000e040c */
.L_x_5:
[-CC-:B------:R-:W-:Y:S01]  /*07d0*/  SHF.R.U64 R99, R8, R0.reuse, R9.reuse ;  /* 0x0000000008637219 */ /* 0x180fe20000001209 */
[----:B------:R-:W0:Y:S01]  /*07e0*/  LDC R12, c[0x0][0x618] ;  /* 0x00018600ff0c7b82 */ /* 0x000e220000000800 */
[----:B------:R-:W-:Y:S01]  /*07f0*/  SHF.R.U32.HI R7, RZ, R0, R9 ;  /* 0x00000000ff077219 */ /* 0x000fe20000011609 */
[----:B------:R-:W-:Y:S01]  /*0800*/  ULDC UR4, c[0x0][0x150] ;  /* 0x0000540000047ab9 */ /* 0x000fe20000000800 */
[----:B------:R-:W-:Y:S02]  /*0810*/  IADD3 R11, P0, RZ, -R99, RZ ;  /* 0x80000063ff0b7210 */ /* 0x000fe40007f1e0ff */
[----:B------:R-:W-:-:S03]  /*0820*/  I2FP.F32.U32 R0, R6 ;  /* 0x0000000600007245 */ /* 0x000fc60000201000 */
[----:B------:R-:W1:Y:S01]  /*0830*/  LDC.64 R30, c[0x0][0x640] ;  /* 0x00019000ff1e7b82 */ /* 0x000e620000000a00 */
[----:B------:R-:W-:Y:S02]  /*0840*/  IMAD.X R13, RZ, RZ, ~R7, P0 ;  /* 0x000000ffff0d7224 */ /* 0x000fe400000e0e07 */
[----:B------:R-:W-:Y:S01]  /*0850*/  FMUL R0, R0, UR4 ;  /* 0x0000000400007c20 */ /* 0x000fe20008400000 */
[----:B------:R-:W-:Y:S01]  /*0860*/  IMAD.WIDE.U32 R8, R11, R22, R16 ;  /* 0x000000160b087225 */ /* 0x000fe200078e0010 */
[----:B------:R-:W-:-:S03]  /*0870*/  ULDC UR4, c[0x0][0x154] ;  /* 0x0000550000047ab9 */ /* 0x000fc60000000800 */
[----:B------:R-:W-:Y:S01]  /*0880*/  IMAD R10, R13, R22, RZ ;  /* 0x000000160d0a7224 */ /* 0x000fe200078e02ff */
[----:B------:R-:W2:Y:S01]  /*0890*/  LDC R7, c[0x0][0x144] ;  /* 0x00005100ff077b82 */ /* 0x000ea20000000800 */
[----:B------:R-:W3:Y:S02]  /*08a0*/  F2I.U32.TRUNC.NTZ R0, R0 ;  /* 0x0000000000007305 */ /* 0x000ee4000020f000 */
[----:B------:R-:W-:-:S04]  /*08b0*/  IMAD R11, R11, R23, R10 ;  /* 0x000000170b0b7224 */ /* 0x000fc800078e020a */
[----:B------:R-:W-:Y:S01]  /*08c0*/  IMAD.IADD R9, R9, 0x1, R11 ;  /* 0x0000000109097824 */ /* 0x000fe200078e020b */
[----:B------:R-:W4:Y:S01]  /*08d0*/  LDC R24, c[0x0][0x608] ;  /* 0x00018200ff187b82 */ /* 0x000f220000000800 */
[----:B------:R-:W-:-:S03]  /*08e0*/  IMAD.MOV.U32 R11, RZ, RZ, -0x1 ;  /* 0xffffffffff0b7424 */ /* 0x000fc600078e00ff */
[-CC-:B0-----:R-:W-:Y:S02]  /*08f0*/  SHF.R.U64 R22, R8, R12.reuse, R9.reuse ;  /* 0x0000000c08167219 */ /* 0x181fe40000001209 */
[----:B------:R-:W-:Y:S02]  /*0900*/  I2FP.F32.U32 R8, R3 ;  /* 0x0000000300087245 */ /* 0x000fe40000201000 */
[----:B------:R-:W0:Y:S01]  /*0910*/  LDC R28, c[0x0][0x658] ;  /* 0x00019600ff1c7b82 */ /* 0x000e220000000800 */
[----:B-1----:R-:W-:Y:S01]  /*0920*/  ISETP.NE.U32.AND P0, PT, R30, RZ, PT ;  /* 0x000000ff1e00720c */ /* 0x002fe20003f05070 */
[----:B---3--:R-:W-:Y:S02]  /*0930*/  IMAD.MOV R10, RZ, RZ, -R0 ;  /* 0x000000ffff0a7224 */ /* 0x008fe400078e0a00 */
[----:B------:R-:W-:Y:S01]  /*0940*/  FMUL R8, R8, UR4 ;  /* 0x0000000408087c20 */ /* 0x000fe20008400000 */
[----:B------:R-:W-:Y:S02]  /*0950*/  SHF.R.U32.HI R9, RZ, R12, R9 ;  /* 0x0000000cff097219 */ /* 0x000fe40000011609 */
[----:B------:R-:W-:Y:S01]  /*0960*/  ISETP.NE.AND.EX P0, PT, R31, RZ, PT, P0 ;  /* 0x000000ff1f00720c */ /* 0x000fe20003f05300 */
[----:B------:R1:W3:Y:S01]  /*0970*/  F2I.U32.TRUNC.NTZ R15, R8 ;  /* 0x00000008000f7305 */ /* 0x0002e2000020f000 */
[----:B------:R-:W1:Y:S01]  /*0980*/  LDC R20, c[0x0][0x148] ;  /* 0x00005200ff147b82 */ /* 0x000e620000000800 */
[----:B--2---:R-:W-:-:S07]  /*0990*/  IMAD R0, R7, R10, R6 ;  /* 0x0000000a07007224 */ /* 0x004fce00078e0206 */
[----:B------:R-:W2:Y:S01]  /*09a0*/  LDC R26, c[0x0][0x600] ;  /* 0x00018000ff1a7b82 */ /* 0x000ea20000000800 */
[-CC-:B----4-:R-:W-:Y:S02]  /*09b0*/  SHF.R.U64 R32, R22, R24.reuse, R9.reuse ;  /* 0x0000001816207219 */ /* 0x190fe40000001209 */
[----:B------:R-:W-:Y:S01]  /*09c0*/  SHF.R.U32.HI R7, RZ, R24, R9 ;  /* 0x00000018ff077219 */ /* 0x000fe20000011609 */
[----:B------:R-:W-:-:S04]  /*09d0*/  IMAD.MOV.U32 R9, RZ, RZ, 0x1 ;  /* 0x00000001ff097424 */ /* 0x000fc800078e00ff */
[----:B------:R-:W4:Y:S01]  /*09e0*/  LDC R21, c[0x0][0x648] ;  /* 0x00019200ff157b82 */ /* 0x000f220000000800 */
[-C--:B0-----:R-:W-:Y:S02]  /*09f0*/  SHF.L.U32 R6, R11, R28.reuse, RZ ;  /* 0x0000001c0b067219 */ /* 0x081fe400000006ff */
[--C-:B------:R-:W-:Y:S02]  /*0a00*/  SHF.R.U64 R24, R32, R28, R7.reuse ;  /* 0x0000001c20187219 */ /* 0x100fe40000001207 */
[----:B------:R-:W-:Y:S02]  /*0a10*/  LOP3.LUT R13, RZ, R6, RZ, 0x33, !PT ;  /* 0x00000006ff0d7212 */ /* 0x000fe400078e33ff */
[-C--:B------:R-:W-:Y:S01]  /*0a20*/  SHF.R.U32.HI R7, RZ, R28.reuse, R7 ;  /* 0x0000001cff077219 */ /* 0x080fe20000011607 */
[----:B------:R-:W0:Y:S01]  /*0a30*/  LDC R23, c[0x0][0x638] ;  /* 0x00018e00ff177b82 */ /* 0x000e220000000800 */
[----:B------:R-:W-:Y:S01]  /*0a40*/  SHF.L.U32 R12, R9, R28, RZ ;  /* 0x0000001c090c7219 */ /* 0x000fe200000006ff */
[----:B------:R-:W-:-:S06]  /*0a50*/  IMAD.MOV.U32 R6, RZ, RZ, R24 ;  /* 0x000000ffff067224 */ /* 0x000fcc00078e0018 */
[----:B------:R-:W0:Y:S01]  /*0a60*/  LDC R101, c[0x0][0x610] ;  /* 0x00018400ff657b82 */ /* 0x000e220000000800 */
[----:B-1-3--:R-:W-:Y:S05]  /*0a70*/  @!P0 BRA `(.L_x_6) ;  /* 0x0000000000288947 */ /* 0x00afea0003800000 */
[----:B------:R-:W1:Y:S02]  /*0a80*/  LDC R11, c[0x0][0x64c] ;  /* 0x00019300ff0b7b82 */ /* 0x000e640000000800 */
[----:B-1----:R-:W-:-:S05]  /*0a90*/  IADD3 R11, P0, R24, R11, RZ ;  /* 0x0000000b180b7210 */ /* 0x002fca0007f1e0ff */
        /* <DEDUP_REMOVED lines=8> */
.L_x_6:
[----:B----4-:R-:W-:Y:S01]  /*0b20*/  SHF.R.U64 R6, R6, R21, R7 ;  /* 0x0000001506067219 */ /* 0x010fe20000001207 */
[----:B--2---:R-:W-:Y:S01]  /*0b30*/  VIADD R7, R26, 0xffffffff ;  /* 0xffffffff1a077836 */ /* 0x004fe20000000000 */
[----:B------:R-:W-:Y:S01]  /*0b40*/  LOP3.LUT R13, R32, R13, RZ, 0xc0, !PT ;  /* 0x0000000d200d7212 */ /* 0x000fe200078ec0ff */
[----:B------:R-:W-:Y:S02]  /*0b50*/  IMAD.MOV R15, RZ, RZ, -R15 ;  /* 0x000000ffff0f7224 */ /* 0x000fe400078e0a0f */
[----:B------:R-:W-:Y:S02]  /*0b60*/  IMAD.MOV R8, RZ, RZ, -R6 ;  /* 0x000000ffff087224 */ /* 0x000fe400078e0a06 */
[----:B------:R-:W-:Y:S01]  /*0b70*/  IMAD R13, R12, R6, R13 ;  /* 0x000000060c0d7224 */ /* 0x000fe200078e020d */
[----:B------:R-:W-:Y:S01]  /*0b80*/  LOP3.LUT R6, R22, R7, RZ, 0xc0, !PT ;  /* 0x0000000716067212 */ /* 0x000fe200078ec0ff */
[----:B------:R-:W-:Y:S02]  /*0b90*/  @P3 IMAD R0, R20, R15, R3 ;  /* 0x0000000f14003224 */ /* 0x000fe400078e0203 */
[----:B0-----:R-:W-:-:S02]  /*0ba0*/  IMAD R3, R8, R23, R24 ;  /* 0x0000001708037224 */ /* 0x001fc400078e0218 */
[----:B------:R-:W-:Y:S02]  /*0bb0*/  IMAD R101, R13, R101, R0 ;  /* 0x000000650d657224 */ /* 0x000fe400078e0200 */
[----:B------:R-:W-:Y:S02]  /*0bc0*/  IMAD R6, R3, R26, R6 ;  /* 0x0000001a03067224 */ /* 0x000fe400078e0206 */
[----:B------:R-:W-:-:S03]  /*0bd0*/  IMAD.MOV.U32 R0, RZ, RZ, 0x1 ;  /* 0x00000001ff007424 */ /* 0x000fc600078e00ff */
[----:B------:R-:W-:Y:S02]  /*0be0*/  SEL R100, R6, R101, !P3 ;  /* 0x0000006506647207 */ /* 0x000fe40005800000 */
[----:B------:R-:W-:-:S07]  /*0bf0*/  SEL R101, R101, R6, !P3 ;  /* 0x0000000665657207 */ /* 0x000fce0005800000 */
.L_x_4:
[----:B------:R-:W-:-:S08]  /*0c00*/  NOP ;  /* 0x0000000000007918 */ /* 0x000fd00000000000 */
[----:B------:R-:W0:Y:S02]  /*0c10*/  USETMAXREG.TRY_ALLOC.CTAPOOL UP0, 0xe8 ;  /* 0x000000e8000079c8 */ /* 0x000e240008000600 */
[----:B0-----:R-:W-:-:S13]  /*0c20*/  PLOP3.LUT P0, PT, PT, PT, UP0, 0x80, 0x0 ;  /* 0x000000000000781c */ /* 0x001fda0003f0f008 */
[----:B------:R-:W-:Y:S05]  /*0c30*/  @!P0 BRA `(.L_x_4) ;  /* 0xfffffffc00f08947 */ /* 0x000fea000383ffff */
[----:B------:R-:W-:Y:S01]  /*0c40*/  ULDC.64 UR4, c[0x0][0x598] ;  /* 0x0001660000047ab9 */ /* 0x000fe20000000a00 */
[----:B------:R-:W-:Y:S01]  /*0c50*/  ULDC.64 UR36, c[0x0][0x208] ;  /* 0x0000820000247ab9 */ /* 0x000fe20000000a00 */
[----:B------:R-:W-:-:S04]  /*0c60*/  ISETP.NE.U32.AND P0, PT, RZ, UR4, PT ;  /* 0x00000004ff007c0c */ /* 0x000fc8000bf05070 */
[----:B------:R-:W-:-:S13]  /*0c70*/  ISETP.NE.AND.EX P0, PT, RZ, UR5, PT, P0 ;  /* 0x00000005ff007c0c */ /* 0x000fda000bf05300 */
[----:B------:R-:W-:Y:S05]  /*0c80*/  @!P0 BRA `(.L_x_7) ;  /* 0x00000000001c8947 */ /* 0x000fea0003800000 */
[----:B------:R-:W0:Y:S02]  /*0c90*/  LDC.64 R6, c[0x0][0x598] ;  /* 0x00016600ff067b82 */ /* 0x000e240000000a00 */
[----:B0-----:R-:W2:Y:S02]  /*0ca0*/  LDG.E.64 R6, desc[UR36][R6.64] ;  /* 0x0000002406067981 */ /* 0x001ea4000c1e1b00 */
[----:B--2---:R-:W-:-:S04]  /*0cb0*/  ISETP.NE.U32.AND P0, PT, R6, RZ, PT ;  /* 0x000000ff0600720c */ /* 0x004fc80003f05070 */
[----:B------:R-:W-:-:S13]  /*0cc0*/  ISETP.NE.AND.EX P0, PT, R7, RZ, PT, P0 ;  /* 0x000000ff0700720c */ /* 0x000fda0003f05300 */
[----:B------:R-:W-:Y:S05]  /*0cd0*/  @!P0 BRA `(.L_x_7) ;  /* 0x0000000000088947 */ /* 0x000fea0003800000 */
[----:B------:R0:W5:Y:S01]  /*0ce0*/  LD.E R19, desc[UR36][R6.64] ;  /* 0x0000002406137980 */ /* 0x000162000c101900 */
[----:B------:R-:W-:Y:S05]  /*0cf0*/  BRA `(.L_x_8) ;  /* 0x0000000000247947 */ /* 0x000fea0003800000 */
.L_x_7:
[----:B------:R-:W-:Y:S02]  /*0d00*/  ULDC.64 UR4, c[0x0][0x588] ;  /* 0x0001620000047ab9 */ /* 0x000fe40000000a00 */
[----:B------:R-:W-:-:S04]  /*0d10*/  ISETP.NE.U32.AND P0, PT, RZ, UR4, PT ;  /* 0x00000004ff007c0c */ /* 0x000fc8000bf05070 */
[----:B------:R-:W-:-:S13]  /*0d20*/  ISETP.NE.AND.EX P0, PT, RZ, UR5, PT, P0 ;  /* 0x00000005ff007c0c */ /* 0x000fda000bf05300 */
[----:B------:R-:W-:Y:S05]  /*0d30*/  @!P0 BRA `(.L_x_9) ;  /* 0x00000000000c8947 */ /* 0x000fea0003800000 */
[----:B------:R-:W0:Y:S02]  /*0d40*/  LDC.64 R6, c[0x0][0x588] ;  /* 0x00016200ff067b82 */ /* 0x000e240000000a00 */
[----:B0-----:R1:W5:Y:S01]  /*0d50*/  LDG.E R19, desc[UR36][R6.64] ;  /* 0x0000002406137981 */ /* 0x001362000c1e1900 */
[----:B------:R-:W-:Y:S05]  /*0d60*/  BRA `(.L_x_8) ;  /* 0x0000000000087947 */ /* 0x000fea0003800000 */
.L_x_9:
[----:B------:R-:W-:Y:S02]  /*0d70*/  ULDC UR4, c[0x0][0x580] ;  /* 0x0001600000047ab9 */ /* 0x000fe40000000800 */
[----:B------:R-:W-:-:S07]  /*0d80*/  IMAD.U32 R19, RZ, RZ, UR4 ;  /* 0x00000004ff137e24 */ /* 0x000fce000f8e00ff */
.L_x_8:
[----:B------:R-:W-:Y:S02]  /*0d90*/  ULDC.64 UR4, c[0x0][0x5a0] ;  /* 0x0001680000047ab9 */ /* 0x000fe40000000a00 */
[----:B------:R-:W-:-:S04]  /*0da0*/  ISETP.NE.U32.AND P0, PT, RZ, UR4, PT ;  /* 0x00000004ff007c0c */ /* 0x000fc8000bf05070 */
[----:B------:R-:W-:-:S13]  /*0db0*/  ISETP.NE.AND.EX P0, PT, RZ, UR5, PT, P0 ;  /* 0x00000005ff007c0c */ /* 0x000fda000bf05300 */
[----:B------:R-:W-:Y:S05]  /*0dc0*/  @!P0 BRA `(.L_x_10) ;  /* 0x00000000001c8947 */ /* 0x000fea0003800000 */
[----:B01----:R-:W0:Y:S02]  /*0dd0*/  LDC.64 R6, c[0x0][0x5a0] ;  /* 0x00016800ff067b82 */ /* 0x003e240000000a00 */
[----:B0-----:R-:W2:Y:S02]  /*0de0*/  LDG.E.64 R6, desc[UR36][R6.64] ;  /* 0x0000002406067981 */ /* 0x001ea4000c1e1b00 */
[----:B--2---:R-:W-:-:S04]  /*0df0*/  ISETP.NE.U32.AND P0, PT, R6, RZ, PT ;  /* 0x000000ff0600720c */ /* 0x004fc80003f05070 */
[----:B------:R-:W-:-:S13]  /*0e00*/  ISETP.NE.AND.EX P0, PT, R7, RZ, PT, P0 ;  /* 0x000000ff0700720c */ /* 0x000fda0003f05300 */
[----:B------:R-:W-:Y:S05]  /*0e10*/  @!P0 BRA `(.L_x_10) ;  /* 0x0000000000088947 */ /* 0x000fea0003800000 */
[----:B------:R0:W5:Y:S01]  /*0e20*/  LD.E R88, desc[UR36][R6.64] ;  /* 0x0000002406587980 */ /* 0x000162000c101900 */
[----:B------:R-:W-:Y:S05]  /*0e30*/  BRA `(.L_x_11) ;  /* 0x0000000000247947 */ /* 0x000fea0003800000 */
.L_x_10:
[----:B------:R-:W-:Y:S02]  /*0e40*/  ULDC.64 UR4, c[0x0][0x590] ;  /* 0x0001640000047ab9 */ /* 0x000fe40000000a00 */
[----:B------:R-:W-:-:S04]  /*0e50*/  ISETP.NE.U32.AND P0, PT, RZ, UR4, PT ;  /* 0x00000004ff007c0c */ /* 0x000fc8000bf05070 */
[----:B------:R-:W-:-:S13]  /*0e60*/  ISETP.NE.AND.EX P0, PT, RZ, UR5, PT, P0 ;  /* 0x00000005ff007c0c */ /* 0x000fda000bf05300 */
[----:B------:R-:W-:Y:S05]  /*0e70*/  @!P0 BRA `(.L_x_12) ;  /* 0x00000000000c8947 */ /* 0x000fea0003800000 */
[----:B------:R-:W2:Y:S02]  /*0e80*/  LDC.64 R88, c[0x0][0x590] ;  /* 0x00016400ff587b82 */ /* 0x000ea40000000a00 */
[----:B--2---:R2:W5:Y:S01]  /*0e90*/  LDG.E R88, desc[UR36][R88.64] ;  /* 0x0000002458587981 */ /* 0x004562000c1e1900 */
[----:B------:R-:W-:Y:S05]  /*0ea0*/  BRA `(.L_x_11) ;  /* 0x0000000000087947 */ /* 0x000fea0003800000 */
.L_x_12:
[----:B------:R-:W-:Y:S02]  /*0eb0*/  ULDC UR4, c[0x0][0x584] ;  /* 0x0001610000047ab9 */ /* 0x000fe40000000800 */
[----:B------:R-:W-:-:S07]  /*0ec0*/  IMAD.U32 R88, RZ, RZ, UR4 ;  /* 0x00000004ff587e24 */ /* 0x000fce000f8e00ff */
.L_x_11:
[----:B------:R-:W-:-:S13]  /*0ed0*/  LOP3.LUT P0, RZ, R0, 0xff, RZ, 0xc0, !PT ;  /* 0x000000ff00ff7812 */ /* 0x000fda000780c0ff */
[----:B------:R-:W-:Y:S05]  /*0ee0*/  @!P0 EXIT ;  /* 0x000000000000894d */ /* 0x000fea0003800000 */
[----:B------:R-:W3:Y:S01]  /*0ef0*/  LDC R90, c[0x0][0x658] ;  /* 0x00019600ff5a7b82 */ /* 0x000ee20000000800 */
[----:B------:R-:W-:Y:S01]  /*0f00*/  LOP3.LUT R14, R14, 0x1, RZ, 0xc0, !PT ;  /* 0x000000010e0e7812 */ /* 0x000fe200078ec0ff */
[----:B------:R-:W-:Y:S01]  /*0f10*/  ULDC.64 UR6, c[0x0][0x288] ;  /* 0x0000a20000067ab9 */ /* 0x000fe20000000a00 */
[----:B------:R-:W-:Y:S01]  /*0f20*/  SHF.R.U32.HI R0, RZ, 0x2, R4 ;  /* 0x00000002ff007819 */ /* 0x000fe20000011604 */
[----:B------:R-:W-:Y:S01]  /*0f30*/  UIADD3 UR4, UR7, 0x3f, URZ ;  /* 0x0000003f07047890 */ /* 0x000fe2000fffe03f */
[----:B------:R-:W-:Y:S01]  /*0f40*/  SHF.R.U32.HI R5, RZ, 0x1, R5 ;  /* 0x00000001ff057819 */ /* 0x000fe20000011605 */
[----:B------:R-:W-:Y:S01]  /*0f50*/  IMAD.SHL.U32 R3, R14, 0x40, RZ ;  /* 0x000000400e037824 */ /* 0x000fe200078e00ff */
[----:B------:R-:W-:Y:S01]  /*0f60*/  LOP3.LUT R0, R0, 0x7, RZ, 0xc0, !PT ;  /* 0x0000000700007812 */ /* 0x000fe200078ec0ff */
[----:B------:R-:W4:Y:S01]  /*0f70*/  LDC.64 R92, c[0x0][0x5c8] ;  /* 0x00017200ff5c7b82 */ /* 0x000f220000000a00 */
[----:B------:R-:W-:Y:S01]  /*0f80*/  USHF.R.S32.HI UR5, URZ, 0x1f, UR4 ;  /* 0x0000001f3f057899 */ /* 0x000fe20008011404 */
[----:B------:R-:W-:Y:S01]  /*0f90*/  LOP3.LUT R5, R5, 0x30, RZ, 0xc0, !PT ;  /* 0x0000003005057812 */ /* 0x000fe200078ec0ff */
[----:B01----:R-:W-:Y:S01]  /*0fa0*/  IMAD.U32 R6, RZ, RZ, UR6 ;  /* 0x00000006ff067e24 */ /* 0x003fe2000f8e00ff */
[--C-:B------:R-:W-:Y:S01]  /*0fb0*/  LOP3.LUT R22, R3, 0x40, R0.reuse, 0xe2, !PT ;  /* 0x0000004003167812 */ /* 0x100fe200078ee200 */
[----:B------:R-:W-:Y:S01]  /*0fc0*/  ULEA.HI UR5, UR5, UR4, URZ, 0x6 ;  /* 0x0000000405057291 */ /* 0x000fe2000f8f303f */
[-C--:B------:R-:W-:Y:S01]  /*0fd0*/  IADD3 R3, RZ, -R5.reuse, -R0 ;  /* 0x80000005ff037210 */ /* 0x080fe20007ffe800 */
[----:B------:R-:W-:Y:S01]  /*0fe0*/  IMAD.MOV.U32 R23, RZ, RZ, RZ ;  /* 0x000000ffff177224 */ /* 0x000fe200078e00ff */
[----:B------:R-:W0:Y:S01]  /*0ff0*/  LDC R95, c[0x0][0x600] ;  /* 0x00018000ff5f7b82 */ /* 0x000e220000000800 */
[----:B------:R-:W-:Y:S01]  /*1000*/  LOP3.LUT R22, R22, R5, RZ, 0xfc, !PT ;  /* 0x0000000516167212 */ /* 0x000fe200078efcff */
[----:B------:R-:W-:Y:S01]  /*1010*/  IMAD.MOV.U32 R5, RZ, RZ, -0x1 ;  /* 0xffffffffff057424 */ /* 0x000fe200078e00ff */
[----:B------:R-:W-:Y:S01]  /*1020*/  USHF.R.S32.HI UR43, URZ, 0x6, UR5 ;  /* 0x000000063f2b7899 */ /* 0x000fe20008011405 */
[----:B--2---:R-:W-:Y:S01]  /*1030*/  LOP3.LUT R89, R4, 0x3, RZ, 0xc0, !PT ;  /* 0x0000000304597812 */ /* 0x004fe200078ec0ff */
[----:B------:R-:W-:Y:S01]  /*1040*/  IMAD R3, R14, -0x40, R3 ;  /* 0xffffffc00e037824 */ /* 0x000fe200078e0203 */
[----:B------:R-:W-:Y:S01]  /*1050*/  MOV R7, 0x1 ;  /* 0x0000000100077802 */ /* 0x000fe20000000f00 */
[----:B------:R-:W-:Y:S01]  /*1060*/  UISETP.LT.AND UP0, UPT, UR43, 0x1, UPT ;  /* 0x000000012b00788c */ /* 0x000fe2000bf01270 */
[-C--:B---3--:R-:W-:Y:S01]  /*1070*/  SHF.L.U32 R5, R5, R90.reuse, RZ ;  /* 0x0000005a05057219 */ /* 0x088fe200000006ff */
[----:B------:R-:W-:Y:S01]  /*1080*/  ULDC UR4, c[0x0][0x284] ;  /* 0x0000a10000047ab9 */ /* 0x000fe20000000800 */
[----:B------:R-:W-:Y:S01]  /*1090*/  LOP3.LUT R94, R4, 0x80, RZ, 0xc0, !PT ;  /* 0x00000080045e7812 */ /* 0x000fe200078ec0ff */
[----:B------:R-:W-:Y:S01]  /*10a0*/  USEL UR44, UR43, 0x1, UP0 ;  /* 0x000000012b2c7887 */ /* 0x000fe20008000000 */
[----:B------:R-:W-:Y:S01]  /*10b0*/  IMAD R89, R89, -0x2, R6 ;  /* 0xfffffffe59597824 */ /* 0x000fe200078e0206 */
[----:B------:R-:W-:Y:S01]  /*10c0*/  SHF.L.U32 R90, R7, R90, RZ ;  /* 0x0000005a075a7219 */ /* 0x000fe200000006ff */
[----:B------:R-:W-:Y:S01]  /*10d0*/  VIADD R97, R3, UR4 ;  /* 0x0000000403617c36 */ /* 0x000fe20008000000 */
[----:B------:R-:W-:Y:S01]  /*10e0*/  LOP3.LUT R98, R18, 0x1, RZ, 0xfc, !PT ;  /* 0x0000000112627812 */ /* 0x000fe200078efcff */
[----:B------:R-:W-:Y:S01]  /*10f0*/  UIADD3 UR44, UR43, -UR44, URZ ;  /* 0x8000002c2b2c7290 */ /* 0x000fe2000fffe03f */
[C---:B----4-:R-:W-:Y:S01]  /*1100*/  SHF.L.U64.HI R91, R92.reuse, 0x3, R93 ;  /* 0x000000035c5b7819 */ /* 0x050fe2000001025d */
[----:B------:R-:W-:Y:S01]  /*1110*/  IMAD.SHL.U32 R92, R92, 0x8, RZ ;  /* 0x000000085c5c7824 */ /* 0x000fe200078e00ff */
[----:B------:R-:W-:Y:S01]  /*1120*/  SHF.R.U32.HI R94, RZ, 0x7, R94 ;  /* 0x00000007ff5e7819 */ /* 0x000fe2000001165e */
[----:B------:R-:W-:Y:S01]  /*1130*/  IMAD.SHL.U32 R93, R4, 0x2, RZ ;  /* 0x00000002045d7824 */ /* 0x000fe200078e00ff */
[----:B------:R-:W-:Y:S01]  /*1140*/  LOP3.LUT R96, RZ, R5, RZ, 0x33, !PT ;  /* 0x00000005ff607212 */ /* 0x000fe200078e33ff */
[----:B------:R-:W-:Y:S01]  /*1150*/  UMOV UR40, URZ ;  /* 0x0000003f00287c82 */ /* 0x000fe20008000000 */
[----:B------:R-:W-:Y:S01]  /*1160*/  UMOV UR42, URZ ;  /* 0x0000003f002a7c82 */ /* 0x000fe20008000000 */
[----:B0-----:R-:W-:-:S07]  /*1170*/  VIADD R95, R95, 0xffffffff ;  /* 0xffffffff5f5f7836 */ /* 0x001fce0000000000 */
.L_x_158:
[----:B0-----:R-:W0:Y:S01]  /*1180*/  SHFL.IDX PT, R0, R94, RZ, 0x1f ;  /* 0x00001fff5e007589 */ /* 0x001e2200000e0000 */
[----:B-1----:R-:W1:Y:S01]  /*1190*/  S2UR UR7, SR_CgaCtaId ;  /* 0x00000000000779c3 */ /* 0x002e620000008800 */
[----:B------:R-:W-:Y:S01]  /*11a0*/  UMOV UR6, 0x400 ;  /* 0x0000040000067882 */ /* 0x000fe20000000000 */
[----:B0-----:R-:W-:Y:S01]  /*11b0*/  R2UR UR4, R0 ;  /* 0x00000000000472ca */ /* 0x001fe200000e0000 */
[----:B-1----:R-:W-:-:S12]  /*11c0*/  ULEA UR46, UR7, UR6, 0x18 ;  /* 0x00000006072e7291 */ /* 0x002fd8000f8ec03f */
[----:B------:R-:W-:-:S04]  /*11d0*/  ULEA.HI UR5, UR4, UR4, URZ, 0x1 ;  /* 0x0000000404057291 */ /* 0x000fc8000f8f083f */
[----:B------:R-:W-:-:S04]  /*11e0*/  ULOP3.LUT UR5, UR5, 0x7fffe, URZ, 0xc0, !UPT ;  /* 0x0007fffe05057892 */ /* 0x000fc8000f8ec03f */
[----:B------:R-:W-:-:S03]  /*11f0*/  UIADD3 UR5, UR4, -UR5, URZ ;  /* 0x8000000504057290 */ /* 0x000fc6000fffe03f */
[----:B------:R-:W-:Y:S01]  /*1200*/  ULDC UR4, c[0x0][0x28c] ;  /* 0x0000a30000047ab9 */ /* 0x000fe20000000800 */
[----:B------:R-:W-:Y:S01]  /*1210*/  ULEA UR5, UR5, UR46, 0xd ;  /* 0x0000002e05057291 */ /* 0x000fe2000f8e683f */
[----:B------:R-:W-:-:S03]  /*1220*/  ISETP.LT.AND P0, PT, RZ, UR4, PT ;  /* 0x00000004ff007c0c */ /* 0x000fc6000bf01270 */
[----:B------:R-:W-:-:S04]  /*1230*/  UIADD3 UR5, UR5, 0x100, URZ ;  /* 0x0000010005057890 */ /* 0x000fc8000fffe03f */
[----:B------:R-:W-:-:S04]  /*1240*/  USHF.R.U32.HI UR5, URZ, 0x4, UR5 ;  /* 0x000000043f057899 */ /* 0x000fc80008011605 */
[----:B------:R-:W-:-:S04]  /*1250*/  ULOP3.LUT UR5, UR5, 0x3fff, URZ, 0xc0, !UPT ;  /* 0x00003fff05057892 */ /* 0x000fc8000f8ec03f */
[----:B------:R-:W-:Y:S01]  /*1260*/  ULOP3.LUT UR45, UR5, 0x10000, URZ, 0xfc, !UPT ;  /* 0x00010000052d7892 */ /* 0x000fe2000f8efc3f */
[----:B--234-:R-:W-:Y:S11]  /*1270*/  @P0 BRA `(.L_x_13) ;  /* 0x0000000000400947 */ /* 0x01cff60003800000 */
[----:B------:R-:W-:Y:S01]  /*1280*/  MOV R0, 0x0 ;  /* 0x0000000000007802 */ /* 0x000fe20000000f00 */
[----:B------:R-:W-:Y:S01]  /*1290*/  ULDC.64 UR4, c[0x4][0x68] ;  /* 0x01001a0000047ab9 */ /* 0x000fe20000000a00 */
[----:B------:R-:W-:Y:S01]  /*12a0*/  ULDC.64 UR6, c[0x4][0x8] ;  /* 0x0100020000067ab9 */ /* 0x000fe20000000a00 */
[----:B------:R-:W-:Y:S01]  /*12b0*/  IMAD.U32 R4, RZ, RZ, UR4 ;  /* 0x00000004ff047e24 */ /* 0x000fe2000f8e00ff */
[----:B------:R0:W1:Y:S01]  /*12c0*/  LDC.64 R14, c[0x4][R0] ;  /* 0x01000000000e7b82 */ /* 0x0000620000000a00 */
[----:B------:R-:W-:Y:S01]  /*12d0*/  IMAD.U32 R5, RZ, RZ, UR5 ;  /* 0x00000005ff057e24 */ /* 0x000fe2000f8e00ff */
[----:B------:R-:W-:Y:S01]  /*12e0*/  ULDC.64 UR4, c[0x4][0x70] ;  /* 0x01001c0000047ab9 */ /* 0x000fe20000000a00 */
[----:B------:R-:W-:Y:S02]  /*12f0*/  IMAD.U32 R10, RZ, RZ, UR6 ;  /* 0x00000006ff0a7e24 */ /* 0x000fe4000f8e00ff */
[----:B------:R-:W-:Y:S02]  /*1300*/  IMAD.U32 R6, RZ, RZ, UR4 ;  /* 0x00000004ff067e24 */ /* 0x000fe4000f8e00ff */
[----:B------:R-:W-:-:S02]  /*1310*/  IMAD.U32 R7, RZ, RZ, UR5 ;  /* 0x00000005ff077e24 */ /* 0x000fc4000f8e00ff */
[----:B------:R-:W-:Y:S02]  /*1320*/  IMAD.U32 R11, RZ, RZ, UR7 ;  /* 0x00000007ff0b7e24 */ /* 0x000fe4000f8e00ff */
[----:B------:R-:W-:Y:S02]  /*1330*/  IMAD.MOV.U32 R8, RZ, RZ, 0x1e1 ;  /* 0x000001e1ff087424 */ /* 0x000fe400078e00ff */
[----:B------:R-:W-:Y:S02]  /*1340*/  IMAD.MOV.U32 R12, RZ, RZ, 0x1 ;  /* 0x00000001ff0c7424 */ /* 0x000fe400078e00ff */
[----:B0-----:R-:W-:-:S07]  /*1350*/  IMAD.MOV.U32 R13, RZ, RZ, RZ ;  /* 0x000000ffff0d7224 */ /* 0x001fce00078e00ff */
[----:B------:R-:W-:-:S07]  /*1360*/  LEPC R20, `(.L_x_13) ;  /* 0x000000001014794e */ /* 0x000fce0000000000 */
[----:B-1---5:R-:W-:Y:S05]  /*1370*/  CALL.ABS.NOINC R14 ;  /* 0x000000000e007343 */ /* 0x022fea0003c00000 */
.L_x_13:
[----:B------:R-:W-:-:S13]  /*1380*/  ISETP.NE.AND P0, PT, R98, 0x3, PT ;  /* 0x000000036200780c */ /* 0x000fda0003f05270 */
[----:B------:R-:W-:Y:S05]  /*1390*/  @!P0 BRA `(.L_x_14) ;  /* 0x0000000000048947 */ /* 0x000fea0003800000 */
[----:B------:R-:W-:Y:S01]  /*13a0*/  BPT.TRAP 0x1 ;  /* 0x000000040000795c */ /* 0x000fe20000300000 */
.L_x_14:
[----:B------:R-:W-:Y:S02]  /*13b0*/  IMAD.U32 R3, RZ, RZ, UR42 ;  /* 0x0000002aff037e24 */ /* 0x000fe4000f8e00ff */
[----:B------:R-:W-:-:S03]  /*13c0*/  IMAD.U32 R0, RZ, RZ, UR40 ;  /* 0x00000028ff007e24 */ /* 0x000fc6000f8e00ff */
[----:B------:R-:W-:Y:S02]  /*13d0*/  LEA R3, R3, UR46, 0x3 ;  /* 0x0000002e03037c11 */ /* 0x000fe4000f8e18ff */
[----:B------:R-:W-:-:S04]  /*13e0*/  SHF.L.U32 R0, R0, 0x1f, RZ ;  /* 0x0000001f00007819 */ /* 0x000fc800000006ff */
[----:B------:R0:W1:Y:S01]  /*13f0*/  SYNCS.PHASECHK.TRANS64.TRYWAIT P1, [R3+URZ], R0 ;  /* 0x00000000030075a7 */ /* 0x000062000802017f */
[----:B------:R-:W-:Y:S05]  /*1400*/  @!P0 BRA `(.L_x_15) ;  /* 0x0000000000048947 */ /* 0x000fea0003800000 */
[----:B------:R-:W-:Y:S01]  /*1410*/  BPT.TRAP 0x1 ;  /* 0x000000040000795c */ /* 0x000fe20000300000 */
.L_x_15:
[----:B------:R-:W-:-:S05]  /*1420*/  IMAD.U32 R4, RZ, RZ, UR44 ;  /* 0x0000002cff047e24 */ /* 0x000fca000f8e00ff */
[----:B------:R-:W-:Y:S01]  /*1430*/  ISETP.GE.AND P2, PT, R4, 0x1, PT ;  /* 0x000000010400780c */ /* 0x000fe20003f46270 */
[----:B-1----:R-:W-:-:S12]  /*1440*/  @P1 BRA `(.L_x_16) ;  /* 0x0000000000081947 */ /* 0x002fd80003800000 */
[----:B------:R-:W1:Y:S02]  /*1450*/  SYNCS.PHASECHK.TRANS64.TRYWAIT P1, [R3+URZ], R0 ;  /* 0x00000000030075a7 */ /* 0x000e64000802017f */
[----:B-1----:R-:W-:Y:S05]  /*1460*/  @!P1 BRA `(.L_x_17) ;  /* 0x0000005c002c9947 */ /* 0x002fea0003800000 */
.L_x_16:
[----:B------:R-:W-:Y:S05]  /*1470*/  WARPSYNC.ALL ;  /* 0x0000000000007948 */ /* 0x000fea0003800000 */
[----:B------:R-:W-:Y:S01]  /*1480*/  UIADD3 UR4, UR46, 0x10100, URZ ;  /* 0x000101002e047890 */ /* 0x000fe2000fffe03f */
[----:B------:R-:W-:Y:S01]  /*1490*/  WARPGROUP.ARRIVE ;  /* 0x00000000000079c5 */ /* 0x000fe20000000000 */
[----:B------:R-:W-:Y:S02]  /*14a0*/  ULEA UR5, UR42, UR45, 0xb ;  /* 0x0000002d2a057291 */ /* 0x000fe4000f8e583f */
[----:B------:R-:W-:Y:S01]  /*14b0*/  USHF.R.U32.HI UR4, URZ, 0x4, UR4 ;  /* 0x000000043f047899 */ /* 0x000fe20008011604 */
[----:B------:R-:W-:Y:S01]  /*14c0*/  UMOV UR9, 0x40000040 ;  /* 0x4000004000097882 */ /* 0x000fe20000000000 */
[----:B------:R-:W-:-:S02]  /*14d0*/  UMOV UR11, 0x40000040 ;  /* 0x40000040000b7882 */ /* 0x000fc40000000000 */
[----:B------:R-:W-:Y:S01]  /*14e0*/  ULOP3.LUT UR4, UR4, 0x3fff, URZ, 0xc0, !UPT ;  /* 0x00003fff04047892 */ /* 0x000fe2000f8ec03f */
[----:B------:R-:W-:-:S03]  /*14f0*/  UMOV UR8, UR5 ;  /* 0x0000000500087c82 */ /* 0x000fc60008000000 */
[----:B------:R-:W-:-:S04]  /*1500*/  ULOP3.LUT UR4, UR4, 0x10000, URZ, 0xfc, !UPT ;  /* 0x0001000004047892 */ /* 0x000fc8000f8efc3f */
[----:B------:R-:W-:-:S07]  /*1510*/  ULEA UR6, UR42, UR4, 0xb ;  /* 0x000000042a067291 */ /* 0x000fce000f8e583f */
[----:B------:R-:W-:Y:S02]  /*1520*/  UMOV UR10, UR6 ;  /* 0x00000006000a7c82 */ /* 0x000fe40008000000 */
[----:B------:R-:W-:Y:S01]  /*1530*/  HGMMA.64x128x8.F32.TF32 R24, gdesc[UR8], RZ, !UPT, gsb0 ;  /* 0x05e00000081879f0 */ /* 0x000fe2000c0028ff */
[----:B------:R-:W-:Y:S02]  /*1540*/  UIADD3 UR8, UR5, 0x2, URZ ;  /* 0x0000000205087890 */ /* 0x000fe4000fffe03f */
[----:B------:R-:W-:Y:S01]  /*1550*/  UIADD3 UR10, UR6, 0x2, URZ ;  /* 0x00000002060a7890 */ /* 0x000fe2000fffe03f */
[----:B------:R-:W-:Y:S01]  /*1560*/  UMOV UR9, 0x40000040 ;  /* 0x4000004000097882 */ /* 0x000fe20000000000 */
[----:B------:R-:W-:Y:S01]  /*1570*/  UMOV UR11, 0x40000040 ;  /* 0x40000040000b7882 */ /* 0x000fe20000000000 */
[----:B------:R-:W-:Y:S02]  /*1580*/  WARPGROUP.DEPBAR.LE gsb0, 0x0 ;  /* 0x00008000000079c5 */ /* 0x000fe40000010000 */
[----:B------:R-:W-:-:S06]  /*1590*/  WARPGROUP.ARRIVE ;  /* 0x00000000000079c5 */ /* 0x000fcc0000000000 */
[----:B------:R-:W-:Y:S01]  /*15a0*/  HGMMA.64x128x8.F32.TF32 R24, gdesc[UR8], R24, gsb0 ;  /* 0x05e00000081879f0 */ /* 0x000fe20008002818 */
        /* <DEDUP_REMOVED lines=41> */
[----:B------:R-:W-:Y:S03]  /*1840*/  HGMMA.64x128x8.F32.TF32 R24, gdesc[UR8], R24, gsb0 ;  /* 0x05e00000081879f0 */ /* 0x000fe60008002818 */
[----:B------:R-:W-:Y:S02]  /*1850*/  WARPGROUP.DEPBAR.LE gsb0, 0x0 ;  /* 0x00008000000079c5 */ /* 0x000fe40000010000 */
[----:B------:R-:W-:Y:S05]  /*1860*/  @!P2 BRA `(.L_x_18) ;  /* 0x00000004008ca947 */ /* 0x000fea0003800000 */
[----:B------:R-:W-:Y:S01]  /*1870*/  UIADD3 UR5, UR42, 0x1, URZ ;  /* 0x000000012a057890 */ /* 0x000fe2000fffe03f */
[----:B01----:R-:W-:-:S03]  /*1880*/  IMAD.U32 R0, RZ, RZ, UR44 ;  /* 0x0000002cff007e24 */ /* 0x003fc6000f8e00ff */
[----:B------:R-:W-:-:S04]  /*1890*/  UISETP.NE.AND UP0, UPT, UR5, 0x2, UPT ;  /* 0x000000020500788c */ /* 0x000fc8000bf05270 */
[----:B------:R-:W-:Y:S02]  /*18a0*/  USEL UR6, URZ, 0x1, UP0 ;  /* 0x000000013f067887 */ /* 0x000fe40008000000 */
[----:B------:R-:W-:Y:S02]  /*18b0*/  USEL UR5, UR5, URZ, UP0 ;  /* 0x0000003f05057287 */ /* 0x000fe40008000000 */
[----:B------:R-:W-:-:S06]  /*18c0*/  ULOP3.LUT UR6, UR40, UR6, URZ, 0x3c, !UPT ;  /* 0x0000000628067292 */ /* 0x000fcc000f8e3c3f */
[----:B------:R-:W-:Y:S01]  /*18d0*/  IMAD.U32 R5, RZ, RZ, UR6 ;  /* 0x00000006ff057e24 */ /* 0x000fe2000f8e00ff */
[----:B------:R-:W-:-:S06]  /*18e0*/  UMOV UR6, UR42 ;  /* 0x0000002a00067c82 */ /* 0x000fcc0008000000 */
.L_x_25:
[----:B01----:R-:W-:Y:S05]  /*18f0*/  @!P0 BRA `(.L_x_19) ;  /* 0x0000000000048947 */ /* 0x003fea0003800000 */
[----:B------:R-:W-:Y:S01]  /*1900*/  BPT.TRAP 0x1 ;  /* 0x000000040000795c */ /* 0x000fe20000300000 */
.L_x_19:
[----:B------:R-:W0:Y:S01]  /*1910*/  S2UR UR8, SR_CgaCtaId ;  /* 0x00000000000879c3 */ /* 0x000e220000008800 */
[----:B------:R-:W-:Y:S01]  /*1920*/  UMOV UR7, 0x400 ;  /* 0x0000040000077882 */ /* 0x000fe20000000000 */
[----:B------:R-:W-:Y:S01]  /*1930*/  SHF.L.U32 R3, R5, 0x1f, RZ ;  /* 0x0000001f05037819 */ /* 0x000fe200000006ff */
[----:B0-----:R-:W-:-:S04]  /*1940*/  ULEA UR7, UR8, UR7, 0x18 ;  /* 0x0000000708077291 */ /* 0x001fc8000f8ec03f */
[----:B------:R-:W-:-:S09]  /*1950*/  ULEA UR8, UR5, UR7, 0x3 ;  /* 0x0000000705087291 */ /* 0x000fd2000f8e183f */
[----:B------:R0:W1:Y:S01]  /*1960*/  SYNCS.PHASECHK.TRANS64.TRYWAIT P1, [UR8], R3 ;  /* 0x00000003ff0075a7 */ /* 0x0000620008020148 */
[----:B------:R-:W-:Y:S05]  /*1970*/  @!P0 BRA `(.L_x_20) ;  /* 0x0000000000048947 */ /* 0x000fea0003800000 */
[----:B------:R-:W-:Y:S01]  /*1980*/  BPT.TRAP 0x1 ;  /* 0x000000040000795c */ /* 0x000fe20000300000 */
.L_x_20:
[----:B-1----:R-:W-:Y:S05]  /*1990*/  @P1 BRA `(.L_x_21) ;  /* 0x0000000000081947 */ /* 0x002fea0003800000 */
[----:B------:R-:W1:Y:S02]  /*19a0*/  SYNCS.PHASECHK.TRANS64.TRYWAIT P1, [UR8], R3 ;  /* 0x00000003ff0075a7 */ /* 0x000e640008020148 */
[----:B-1----:R-:W-:Y:S05]  /*19b0*/  @!P1 BRA `(.L_x_22) ;  /* 0x0000005400ec9947 */ /* 0x002fea0003800000 */
.L_x_21:
[----:B------:R-:W-:Y:S01]  /*19c0*/  ULEA UR12, UR5, UR45, 0xb ;  /* 0x0000002d050c7291 */ /* 0x000fe2000f8e583f */
[----:B------:R-:W-:Y:S01]  /*19d0*/  WARPGROUP.ARRIVE ;  /* 0x00000000000079c5 */ /* 0x000fe20000000000 */
[----:B------:R-:W-:Y:S01]  /*19e0*/  ULEA UR13, UR5, UR4, 0xb ;  /* 0x00000004050d7291 */ /* 0x000fe2000f8e583f */
[----:B------:R-:W-:Y:S01]  /*19f0*/  UMOV UR9, 0x40000040 ;  /* 0x4000004000097882 */ /* 0x000fe20000000000 */
[----:B------:R-:W-:-:S03]  /*1a00*/  UMOV UR11, 0x40000040 ;  /* 0x40000040000b7882 */ /* 0x000fc60000000000 */
[----:B------:R-:W-:Y:S02]  /*1a10*/  UMOV UR8, UR12 ;  /* 0x0000000c00087c82 */ /* 0x000fe40008000000 */
[----:B------:R-:W-:Y:S02]  /*1a20*/  UMOV UR10, UR13 ;  /* 0x0000000d000a7c82 */ /* 0x000fe40008000000 */
[----:B------:R-:W-:Y:S01]  /*1a30*/  HGMMA.64x128x8.F32.TF32 R24, gdesc[UR8], R24, gsb0 ;  /* 0x05e00000081879f0 */ /* 0x000fe20008002818 */
[----:B------:R-:W-:Y:S02]  /*1a40*/  UIADD3 UR8, UR12, 0x2, URZ ;  /* 0x000000020c087890 */ /* 0x000fe4000fffe03f */
[----:B------:R-:W-:Y:S01]  /*1a50*/  UIADD3 UR10, UR13, 0x2, URZ ;  /* 0x000000020d0a7890 */ /* 0x000fe2000fffe03f */
[----:B------:R-:W-:Y:S01]  /*1a60*/  UMOV UR9, 0x40000040 ;  /* 0x4000004000097882 */ /* 0x000fe20000000000 */
[----:B------:R-:W-:Y:S01]  /*1a70*/  UMOV UR11, 0x40000040 ;  /* 0x40000040000b7882 */ /* 0x000fe20000000000 */
[----:B------:R-:W-:-:S02]  /*1a80*/  WARPGROUP.DEPBAR.LE gsb0, 0x0 ;  /* 0x00008000000079c5 */ /* 0x000fc40000010000 */
        /* <DEDUP_REMOVED lines=46> */
[----:B------:R-:W-:Y:S01]  /*1d70*/  BPT.TRAP 0x1 ;  /* 0x000000040000795c */ /* 0x000fe20000300000 */
.L_x_23:
[----:B------:R-:W-:Y:S01]  /*1d80*/  ULEA UR7, UR6, UR7, 0x3 ;  /* 0x0000000706077291 */ /* 0x000fe2000f8e183f */
[----:B------:R-:W-:-:S03]  /*1d90*/  ISETP.GT.U32.AND P1, PT, R18, 0x1, PT ;  /* 0x000000011200780c */ /* 0x000fc60003f24070 */
[----:B------:R-:W-:-:S04]  /*1da0*/  UIADD3 UR7, UR7, 0x10, URZ ;  /* 0x0000001007077890 */ /* 0x000fc8000fffe03f */
[----:B------:R-:W-:-:S09]  /*1db0*/  UPRMT UR7, URZ, 0x654, UR7 ;  /* 0x000006543f077896 */ /* 0x000fd20008000007 */
[----:B------:R-:W-:Y:S01]  /*1dc0*/  SYNCS.ARRIVE.TRANS64.RED.A1T0 RZ, [UR7], RZ ;  /* 0x000000ffffff79a7 */ /* 0x000fe20008100407 */
[----:B------:R-:W-:Y:S05]  /*1dd0*/  @P1 BRA `(.L_x_24) ;  /* 0x0000000000041947 */ /* 0x000fea0003800000 */
[----:B------:R-:W-:Y:S01]  /*1de0*/  BPT.TRAP 0x1 ;  /* 0x000000040000795c */ /* 0x000fe20000300000 */
.L_x_24:
[----:B------:R-:W-:Y:S01]  /*1df0*/  UIADD3 UR5, UR5, 0x1, URZ ;  /* 0x0000000105057890 */ /* 0x000fe2000fffe03f */
[C---:B------:R-:W-:Y:S01]  /*1e00*/  ISETP.GT.AND P1, PT, R0.reuse, 0x1, PT ;  /* 0x000000010000780c */ /* 0x040fe20003f24270 */
[----:B------:R-:W-:Y:S01]  /*1e10*/  UIADD3 UR6, UR6, 0x1, URZ ;  /* 0x0000000106067890 */ /* 0x000fe2000fffe03f */
[----:B------:R-:W-:Y:S01]  /*1e20*/  VIADD R0, R0, 0xffffffff ;  /* 0xffffffff00007836 */ /* 0x000fe20000000000 */
[----:B------:R-:W-:Y:S02]  /*1e30*/  UISETP.NE.AND UP0, UPT, UR5, 0x2, UPT ;  /* 0x000000020500788c */ /* 0x000fe4000bf05270 */
[----:B------:R-:W-:Y:S02]  /*1e40*/  UISETP.NE.AND UP1, UPT, UR6, 0x2, UPT ;  /* 0x000000020600788c */ /* 0x000fe4000bf25270 */
[----:B------:R-:W-:Y:S02]  /*1e50*/  USEL UR7, URZ, 0x1, UP0 ;  /* 0x000000013f077887 */ /* 0x000fe40008000000 */
[----:B------:R-:W-:-:S02]  /*1e60*/  USEL UR5, UR5, URZ, UP0 ;  /* 0x0000003f05057287 */ /* 0x000fc40008000000 */
[----:B------:R-:W-:Y:S02]  /*1e70*/  USEL UR6, UR6, URZ, UP1 ;  /* 0x0000003f06067287 */ /* 0x000fe40008800000 */
[----:B------:R-:W-:Y:S01]  /*1e80*/  LOP3.LUT R5, R5, UR7, RZ, 0x3c, !PT ;  /* 0x0000000705057c12 */ /* 0x000fe2000f8e3cff */
[----:B------:R-:W-:Y:S09]  /*1e90*/  @P1 BRA `(.L_x_25) ;  /* 0xfffffff800941947 */ /* 0x000ff2000383ffff */
.L_x_18:
[----:B01----:R-:W0:Y:S02]  /*1ea0*/  LDC R0, c[0x0][0x28c] ;  /* 0x0000a300ff007b82 */ /* 0x003e240000000800 */
[----:B0-----:R-:W-:-:S13]  /*1eb0*/  ISETP.GE.AND P1, PT, R0, 0x1, PT ;  /* 0x000000010000780c */ /* 0x001fda0003f26270 */
[----:B------:R-:W-:Y:S05]  /*1ec0*/  @!P1 BRA `(.L_x_26) ;  /* 0x0000000000389947 */ /* 0x000fea0003800000 */
[----:B------:R-:W-:Y:S05]  /*1ed0*/  @!P0 BRA `(.L_x_27) ;  /* 0x0000000000048947 */ /* 0x000fea0003800000 */
[----:B------:R-:W-:Y:S01]  /*1ee0*/  BPT.TRAP 0x1 ;  /* 0x000000040000795c */ /* 0x000fe20000300000 */
.L_x_27:
[----:B------:R-:W0:Y:S01]  /*1ef0*/  S2UR UR6, SR_CgaCtaId ;  /* 0x00000000000679c3 */ /* 0x000e220000008800 */
[----:B------:R-:W-:Y:S01]  /*1f00*/  UIADD3 UR4, UR44, UR42, URZ ;  /* 0x0000002a2c047290 */ /* 0x000fe2000fffe03f */
[----:B------:R-:W-:Y:S01]  /*1f10*/  ISETP.GT.U32.AND P0, PT, R18, 0x1, PT ;  /* 0x000000011200780c */ /* 0x000fe20003f04070 */
[----:B------:R-:W-:Y:S02]  /*1f20*/  UMOV UR5, 0x400 ;  /* 0x0000040000057882 */ /* 0x000fe40000000000 */
[----:B------:R-:W-:-:S04]  /*1f30*/  USHF.L.U32 UR4, UR4, 0x3, URZ ;  /* 0x0000000304047899 */ /* 0x000fc8000800063f */
[----:B------:R-:W-:Y:S02]  /*1f40*/  ULOP3.LUT UR4, UR4, 0x8, URZ, 0xc0, !UPT ;  /* 0x0000000804047892 */ /* 0x000fe4000f8ec03f */
[----:B0-----:R-:W-:-:S04]  /*1f50*/  ULEA UR5, UR6, UR5, 0x18 ;  /* 0x0000000506057291 */ /* 0x001fc8000f8ec03f */
[----:B------:R-:W-:-:S04]  /*1f60*/  UIADD3 UR4, UR5, 0x10, UR4 ;  /* 0x0000001005047890 */ /* 0x000fc8000fffe004 */
[----:B------:R-:W-:-:S09]  /*1f70*/  UPRMT UR4, URZ, 0x654, UR4 ;  /* 0x000006543f047896 */ /* 0x000fd20008000004 */
[----:B------:R-:W-:Y:S01]  /*1f80*/  SYNCS.ARRIVE.TRANS64.RED.A1T0 RZ, [UR4], RZ ;  /* 0x000000ffffff79a7 */ /* 0x000fe20008100404 */
[----:B------:R-:W-:Y:S05]  /*1f90*/  @P0 BRA `(.L_x_26) ;  /* 0x0000000000040947 */ /* 0x000fea0003800000 */
[----:B------:R-:W-:Y:S01]  /*1fa0*/  BPT.TRAP 0x1 ;  /* 0x000000040000795c */ /* 0x000fe20000300000 */
.L_x_26:
[----:B------:R-:W-:Y:S01]  /*1fb0*/  IMAD.SHL.U32 R6, R100, 0x80, RZ ;  /* 0x0000008064067824 */ /* 0x000fe200078e00ff */
[----:B------:R-:W-:Y:S01]  /*1fc0*/  ULDC UR6, c[0x0][0x288] ;  /* 0x0000a20000067ab9 */ /* 0x000fe20000000800 */
[----:B------:R-:W-:Y:S01]  /*1fd0*/  SHF.R.S32.HI R11, RZ, 0x1f, R99 ;  /* 0x0000001fff0b7819 */ /* 0x000fe20000011463 */
[C---:B------:R-:W-:Y:S01]  /*1fe0*/  IMAD.SHL.U32 R10, R101.reuse, 0x80, RZ ;  /* 0x00000080650a7824 */ /* 0x040fe200078e00ff */
[----:B------:R-:W-:Y:S01]  /*1ff0*/  ULDC.64 UR4, c[0x0][0x5d0] ;  /* 0x0001740000047ab9 */ /* 0x000fe20000000a00 */
[C---:B------:R-:W-:Y:S01]  /*2000*/  LOP3.LUT R8, R6.reuse, 0x6, R93, 0xf8, !PT ;  /* 0x0000000606087812 */ /* 0x040fe200078ef85d */
[----:B------:R-:W-:Y:S01]  /*2010*/  IMAD.WIDE R100, R101, 0x80, R22 ;  /* 0x0000008065647825 */ /* 0x000fe200078e0216 */
[----:B------:R-:W-:Y:S01]  /*2020*/  ISETP.GE.AND P0, PT, R6, UR6, PT ;  /* 0x0000000606007c0c */ /* 0x000fe2000bf06270 */
[----:B------:R-:W-:Y:S01]  /*2030*/  ULDC UR6, c[0x0][0x284] ;  /* 0x0000a10000067ab9 */ /* 0x000fe20000000800 */
[----:B------:R-:W-:Y:S01]  /*2040*/  SHF.R.S32.HI R9, RZ, 0x1f, R8 ;  /* 0x0000001fff097819 */ /* 0x000fe20000011408 */
[----:B------:R-:W-:Y:S01]  /*2050*/  IMAD R0, R11, UR4, RZ ;  /* 0x000000040b007c24 */ /* 0x000fe2000f8e02ff */
[----:B------:R-:W-:-:S03]  /*2060*/  ISETP.GE.OR P0, PT, R10, UR6, P0 ;  /* 0x000000060a007c0c */ /* 0x000fc60008706670 */
[C---:B------:R-:W-:Y:S02]  /*2070*/  IMAD R3, R99.reuse, UR5, R0 ;  /* 0x0000000563037c24 */ /* 0x040fe4000f8e0200 */
[----:B------:R-:W-:Y:S01]  /*2080*/  IMAD.WIDE.U32 R4, R99, UR4, R8 ;  /* 0x0000000463047c25 */ /* 0x000fe2000f8e0008 */
[----:B------:R-:W-:-:S03]  /*2090*/  ULDC.64 UR4, c[0x0][0x5c8] ;  /* 0x0001720000047ab9 */ /* 0x000fc60000000a00 */
[----:B------:R-:W-:Y:S02]  /*20a0*/  IMAD R7, R101, UR4, RZ ;  /* 0x0000000465077c24 */ /* 0x000fe4000f8e02ff */
[----:B------:R-:W-:Y:S02]  /*20b0*/  IMAD.IADD R5, R5, 0x1, R3 ;  /* 0x0000000105057824 */ /* 0x000fe400078e0203 */
[C---:B------:R-:W-:Y:S02]  /*20c0*/  IMAD R7, R100.reuse, UR5, R7 ;  /* 0x0000000564077c24 */ /* 0x040fe4000f8e0207 */
[----:B------:R-:W-:-:S04]  /*20d0*/  IMAD.WIDE.U32 R102, R100, UR4, R4 ;  /* 0x0000000464667c25 */ /* 0x000fc8000f8e0004 */
[----:B------:R-:W-:Y:S01]  /*20e0*/  IMAD.MOV.U32 R0, RZ, RZ, -0x1 ;  /* 0xffffffffff007424 */ /* 0x000fe200078e00ff */
[----:B------:R-:W-:Y:S06]  /*20f0*/  @P0 BRA `(.L_x_28) ;  /* 0x0000003400040947 */ /* 0x000fec0003800000 */
[----:B-----5:R-:W-:Y:S01]  /*2100*/  FSETP.NEU.AND P0, PT, R88, RZ, PT ;  /* 0x000000ff5800720b */ /* 0x020fe20003f0d000 */
[----:B------:R-:W-:Y:S01]  /*2110*/  IMAD.IADD R4, R89, 0x1, -R6 ;  /* 0x0000000159047824 */ /* 0x000fe200078e0a06 */
[----:B------:R-:W-:Y:S01]  /*2120*/  BSSY B0, `(.L_x_28) ;  /* 0x000033e000007945 */ /* 0x000fe20003800000 */
[----:B------:R-:W-:Y:S02]  /*2130*/  IMAD.IADD R3, R97, 0x1, -R10 ;  /* 0x0000000161037824 */ /* 0x000fe400078e0a0a */
[----:B------:R-:W-:Y:S01]  /*2140*/  IMAD.IADD R111, R103, 0x1, R7 ;  /* 0x00000001676f7824 */ /* 0x000fe200078e0207 */
[----:B------:R-:W-:-:S04]  /*2150*/  ISETP.GT.AND P3, PT, R4, RZ, PT ;  /* 0x000000ff0400720c */ /* 0x000fc80003f64270 */
[----:B------:R-:W-:-:S03]  /*2160*/  ISETP.GT.AND P1, PT, R3, RZ, P3 ;  /* 0x000000ff0300720c */ /* 0x000fc60001f24270 */
[----:B------:R-:W-:Y:S10]  /*2170*/  @!P0 BRA `(.L_x_29) ;  /* 0x0000002400208947 */ /* 0x000ff40003800000 */
[----:B------:R-:W0:Y:S01]  /*2180*/  LDC.64 R104, c[0x0][0x5b8] ;  /* 0x00016e00ff687b82 */ /* 0x000e220000000a00 */
[----:B------:R-:W-:-:S07]  /*2190*/  ULDC.64 UR4, c[0x0][0x5c0] ;  /* 0x0001700000047ab9 */ /* 0x000fce0000000a00 */
[----:B------:R-:W1:Y:S08]  /*21a0*/  LDC.64 R106, c[0x0][0x5b0] ;  /* 0x00016c00ff6a7b82 */ /* 0x000e700000000a00 */
[----:B------:R-:W2:Y:S01]  /*21b0*/  LDC.64 R108, c[0x0][0x5a8] ;  /* 0x00016a00ff6c7b82 */ /* 0x000ea20000000a00 */
[-C--:B0-----:R-:W-:Y:S02]  /*21c0*/  IMAD R6, R11, R104.reuse, RZ ;  /* 0x000000680b067224 */ /* 0x081fe400078e02ff */
[----:B------:R-:W-:-:S04]  /*21d0*/  IMAD.WIDE.U32 R12, R99, R104, R8 ;  /* 0x00000068630c7225 */ /* 0x000fc800078e0008 */
[----:B------:R-:W-:Y:S02]  /*21e0*/  IMAD R103, R99, R105, R6 ;  /* 0x0000006963677224 */ /* 0x000fe400078e0206 */
[-C--:B-1----:R-:W-:Y:S02]  /*21f0*/  IMAD R5, R101, R106.reuse, RZ ;  /* 0x0000006a65057224 */ /* 0x082fe400078e02ff */
[----:B------:R-:W-:Y:S02]  /*2200*/  IMAD.IADD R13, R13, 0x1, R103 ;  /* 0x000000010d0d7824 */ /* 0x000fe400078e0267 */
[C---:B------:R-:W-:Y:S02]  /*2210*/  IMAD R105, R100.reuse, R107, R5 ;  /* 0x0000006b64697224 */ /* 0x040fe400078e0205 */
[----:B------:R-:W-:-:S05]  /*2220*/  IMAD.WIDE.U32 R6, R100, R106, R12 ;  /* 0x0000006a64067225 */ /* 0x000fca00078e000c */
[----:B------:R-:W-:Y:S02]  /*2230*/  IADD3 R5, R7, R105, RZ ;  /* 0x0000006907057210 */ /* 0x000fe40007ffe0ff */
[----:B--2---:R-:W-:-:S04]  /*2240*/  LEA R14, P0, R6, R108, 0x2 ;  /* 0x0000006c060e7211 */ /* 0x004fc800078010ff */
[----:B------:R-:W-:-:S05]  /*2250*/  LEA.HI.X R15, R6, R109, R5, 0x2, P0 ;  /* 0x0000006d060f7211 */ /* 0x000fca00000f1405 */
[----:B------:R0:W2:Y:S01]  /*2260*/  @P1 LDG.E.LTC128B R5, desc[UR36][R14.64] ;  /* 0x000000240e051981 */ /* 0x0000a2000c1e1920 */
[----:B------:R-:W-:Y:S01]  /*2270*/  IMAD.WIDE.U32 R6, R100, R106, R8 ;  /* 0x0000006a64067225 */ /* 0x000fe200078e0008 */
[C---:B------:R-:W-:Y:S01]  /*2280*/  SHF.L.U64.HI R11, R106.reuse, 0x3, R107 ;  /* 0x000000036a0b7819 */ /* 0x040fe2000001026b */
[----:B------:R-:W-:Y:S01]  /*2290*/  BSSY B1, `(.L_x_30) ;  /* 0x0000016000017945 */ /* 0x000fe20003800000 */
[----:B------:R-:W-:Y:S01]  /*22a0*/  ISETP.GT.AND P3, PT, R3, 0x8, P3 ;  /* 0x000000080300780c */ /* 0x000fe20001f64270 */
[----:B------:R-:W-:Y:S02]  /*22b0*/  IMAD.IADD R7, R105, 0x1, R7 ;  /* 0x0000000169077824 */ /* 0x000fe400078e0207 */
[----:B------:R-:W-:Y:S02]  /*22c0*/  IMAD.SHL.U32 R10, R106, 0x8, RZ ;  /* 0x000000086a0a7824 */ /* 0x000fe400078e00ff */
[----:B------:R-:W-:-:S04]  /*22d0*/  IMAD.WIDE.U32 R20, R99, R104, R6 ;  /* 0x0000006863147225 */ /* 0x000fc800078e0006 */
[----:B------:R-:W-:Y:S01]  /*22e0*/  IMAD.WIDE.U32 R100, R100, R106, R10 ;  /* 0x0000006a64647225 */ /* 0x000fe200078e000a */
[----:B------:R-:W-:Y:S02]  /*22f0*/  LEA R10, P0, R102, UR4, 0x2 ;  /* 0x00000004660a7c11 */ /* 0x000fe4000f8010ff */
[----:B------:R-:W-:Y:S01]  /*2300*/  LEA R6, P4, R20, R108, 0x2 ;  /* 0x0000006c14067211 */ /* 0x000fe200078810ff */
[----:B0-----:R-:W-:Y:S01]  /*2310*/  IMAD.IADD R14, R103, 0x1, R21 ;  /* 0x00000001670e7824 */ /* 0x001fe200078e0215 */
[----:B------:R-:W-:Y:S01]  /*2320*/  LEA.HI.X R11, R102, UR5, R111, 0x2, P0 ;  /* 0x00000005660b7c11 */ /* 0x000fe200080f146f */
[----:B------:R-:W-:Y:S01]  /*2330*/  IMAD.IADD R105, R105, 0x1, R101 ;  /* 0x0000000169697824 */ /* 0x000fe200078e0265 */
[----:B------:R-:W-:Y:S02]  /*2340*/  ISETP.GT.AND P0, PT, R4, 0x1, PT ;  /* 0x000000010400780c */ /* 0x000fe40003f04270 */
[----:B------:R-:W-:Y:S01]  /*2350*/  IADD3 R15, P2, R12, R100, RZ ;  /* 0x000000640c0f7210 */ /* 0x000fe20007f5e0ff */
[----:B--2---:R-:W-:-:S04]  /*2360*/  FMUL R7, R5, R88 ;  /* 0x0000005805077220 */ /* 0x004fc80000400000 */
[----:B------:R-:W-:Y:S01]  /*2370*/  FFMA R21, R24, R19, R7 ;  /* 0x0000001318157223 */ /* 0x000fe20000000007 */
[----:B------:R-:W-:Y:S01]  /*2380*/  LEA.HI.X R7, R20, R109, R14, 0x2, P4 ;  /* 0x0000006d14077211 */ /* 0x000fe200020f140e */
[----:B------:R-:W-:Y:S01]  /*2390*/  IMAD.X R20, R105, 0x1, R13, P2 ;  /* 0x0000000169147824 */ /* 0x000fe200010e060d */
[----:B------:R-:W-:Y:S02]  /*23a0*/  ISETP.GT.AND P4, PT, R3, RZ, P0 ;  /* 0x000000ff0300720c */ /* 0x000fe40000784270 */
[----:B------:R0:W-:Y:S01]  /*23b0*/  @P1 STG.E desc[UR36][R10.64], R21 ;  /* 0x000000150a001986 */ /* 0x0001e2000c101924 */
[----:B------:R-:W-:-:S10]  /*23c0*/  LEA R14, P1, R15, R108, 0x2 ;  /* 0x0000006c0f0e7211 */ /* 0x000fd400078210ff */
[----:B------:R-:W-:Y:S05]  /*23d0*/  @!P4 BRA `(.L_x_31) ;  /* 0x000000000004c947 */ /* 0x000fea0003800000 */
[----:B------:R1:W5:Y:S02]  /*23e0*/  LDG.E.LTC128B R5, desc[UR36][R6.64+0x4] ;  /* 0x0000042406057981 */ /* 0x000364000c1e1920 */
.L_x_31:
[----:B------:R-:W-:Y:S05]  /*23f0*/  BSYNC B1 ;  /* 0x0000000000017941 */ /* 0x000fea0003800000 */
.L_x_30:
[----:B-----5:R-:W-:Y:S01]  /*2400*/  FMUL R12, R5, R88 ;  /* 0x00000058050c7220 */ /* 0x020fe20000400000 */
[----:B------:R-:W-:-:S03]  /*2410*/  LEA.HI.X R15, R15, R109, R20, 0x2, P1 ;  /* 0x0000006d0f0f7211 */ /* 0x000fc600008f1414 */
[----:B------:R-:W-:Y:S01]  /*2420*/  FFMA R101, R25, R19, R12 ;  /* 0x0000001319657223 */ /* 0x000fe2000000000c */
[----:B------:R-:W-:-:S04]  /*2430*/  IMAD.MOV.U32 R25, RZ, RZ, R5 ;  /* 0x000000ffff197224 */ /* 0x000fc800078e0005 */
[----:B------:R2:W-:Y:S04]  /*2440*/  @P4 STG.E desc[UR36][R10.64+0x4], R101 ;  /* 0x000004650a004986 */ /* 0x0005e8000c101924 */
[----:B------:R-:W3:Y:S01]  /*2450*/  @P3 LDG.E.LTC128B R25, desc[UR36][R14.64] ;  /* 0x000000240e193981 */ /* 0x000ee2000c1e1920 */
[C---:B------:R-:W-:Y:S01]  /*2460*/  SHF.L.U64.HI R13, R92.reuse, 0x2, R91 ;  /* 0x000000025c0d7819 */ /* 0x040fe2000001025b */
[----:B------:R-:W-:Y:S01]  /*2470*/  BSSY B1, `(.L_x_32) ;  /* 0x0000010000017945 */ /* 0x000fe20003800000 */
[----:B------:R-:W-:Y:S02]  /*2480*/  LEA R12, P2, R92, R10, 0x2 ;  /* 0x0000000a5c0c7211 */ /* 0x000fe400078410ff */
[----:B------:R-:W-:Y:S02]  /*2490*/  IADD3 R20, P1, R8, R100, RZ ;  /* 0x0000006408147210 */ /* 0x000fe40007f3e0ff */
[----:B------:R-:W-:Y:S01]  /*24a0*/  ISETP.GT.AND P0, PT, R3, 0x8, P0 ;  /* 0x000000080300780c */ /* 0x000fe20000704270 */
[----:B------:R-:W-:-:S02]  /*24b0*/  IMAD.X R13, R13, 0x1, R11, P2 ;  /* 0x000000010d0d7824 */ /* 0x000fc400010e060b */
[----:B0-----:R-:W-:Y:S01]  /*24c0*/  IMAD.X R21, R9, 0x1, R105, P1 ;  /* 0x0000000109157824 */ /* 0x001fe200008e0669 */
[----:B------:R-:W-:Y:S01]  /*24d0*/  ISETP.GT.AND P1, PT, R4, 0x8, PT ;  /* 0x000000080400780c */ /* 0x000fe20003f24270 */
[----:B------:R-:W-:-:S04]  /*24e0*/  IMAD.WIDE.U32 R20, R99, R104, R20 ;  /* 0x0000006863147225 */ /* 0x000fc800078e0014 */
[----:B------:R-:W-:Y:S01]  /*24f0*/  IMAD.IADD R9, R103, 0x1, R21 ;  /* 0x0000000167097824 */ /* 0x000fe200078e0215 */
[----:B------:R-:W-:-:S04]  /*2500*/  LEA R8, P4, R20, R108, 0x2 ;  /* 0x0000006c14087211 */ /* 0x000fc800078810ff */
[----:B------:R-:W-:Y:S01]  /*2510*/  LEA.HI.X R9, R20, R109, R9, 0x2, P4 ;  /* 0x0000006d14097211 */ /* 0x000fe200020f1409 */
[----:B---3--:R-:W-:-:S04]  /*2520*/  FMUL R5, R25, R88 ;  /* 0x0000005819057220 */ /* 0x008fc80000400000 */
[----:B------:R-:W-:-:S05]  /*2530*/  FFMA R5, R26, R19, R5 ;  /* 0x000000131a057223 */ /* 0x000fca0000000005 */
[----:B------:R2:W-:Y:S01]  /*2540*/  @P3 STG.E desc[UR36][R12.64], R5 ;  /* 0x000000050c003986 */ /* 0x0005e2000c101924 */
[----:B------:R-:W-:Y:S05]  /*2550*/  @!P0 BRA `(.L_x_33) ;  /* 0x0000000000048947 */ /* 0x000fea0003800000 */
[----:B------:R0:W5:Y:S02]  /*2560*/  LDG.E.LTC128B R25, desc[UR36][R8.64+0x4] ;  /* 0x0000042408197981 */ /* 0x000164000c1e1920 */
.L_x_33:
[----:B------:R-:W-:Y:S05]  /*2570*/  BSYNC B1 ;  /* 0x0000000000017941 */ /* 0x000fea0003800000 */
.L_x_32:
[----:B-----5:R-:W-:Y:S01]  /*2580*/  FMUL R14, R25, R88 ;  /* 0x00000058190e7220 */ /* 0x020fe20000400000 */
[----:B------:R-:W-:Y:S01]  /*2590*/  ISETP.GT.AND P3, PT, R3, RZ, P1 ;  /* 0x000000ff0300720c */ /* 0x000fe20000f64270 */
[----:B------:R-:W-:Y:S01]  /*25a0*/  BSSY B1, `(.L_x_34) ;  /* 0x0000006000017945 */ /* 0x000fe20003800000 */
[----:B------:R-:W-:Y:S01]  /*25b0*/  ISETP.GT.AND P2, PT, R4, 0x9, PT ;  /* 0x000000090400780c */ /* 0x000fe20003f44270 */
[----:B------:R-:W-:-:S05]  /*25c0*/  FFMA R27, R27, R19, R14 ;  /* 0x000000131b1b7223 */ /* 0x000fca000000000e */
[----:B------:R3:W-:Y:S05]  /*25d0*/  @P0 STG.E desc[UR36][R12.64+0x4], R27 ;  /* 0x0000041b0c000986 */ /* 0x0007ea000c101924 */
[----:B------:R-:W-:Y:S05]  /*25e0*/  @!P3 BRA `(.L_x_35) ;  /* 0x000000000004b947 */ /* 0x000fea0003800000 */
[----:B------:R4:W5:Y:S02]  /*25f0*/  LDG.E.LTC128B R25, desc[UR36][R6.64+0x20] ;  /* 0x0000202406197981 */ /* 0x000964000c1e1920 */
.L_x_35:
[----:B------:R-:W-:Y:S05]  /*2600*/  BSYNC B1 ;  /* 0x0000000000017941 */ /* 0x000fea0003800000 */
.L_x_34:
[----:B--2--5:R-:W-:Y:S01]  /*2610*/  FMUL R5, R25, R88 ;  /* 0x0000005819057220 */ /* 0x024fe20000400000 */
[----:B------:R-:W-:Y:S01]  /*2620*/  ISETP.GT.AND P0, PT, R3, RZ, P2 ;  /* 0x000000ff0300720c */ /* 0x000fe20001704270 */
[----:B------:R-:W-:Y:S02]  /*2630*/  BSSY B1, `(.L_x_36) ;  /* 0x0000005000017945 */ /* 0x000fe40003800000 */
[----:B------:R-:W-:-:S05]  /*2640*/  FFMA R5, R28, R19, R5 ;  /* 0x000000131c057223 */ /* 0x000fca0000000005 */
[----:B------:R2:W-:Y:S05]  /*2650*/  @P3 STG.E desc[UR36][R10.64+0x20], R5 ;  /* 0x000020050a003986 */ /* 0x0005ea000c101924 */
[----:B------:R-:W-:Y:S05]  /*2660*/  @!P0 BRA `(.L_x_37) ;  /* 0x0000000000048947 */ /* 0x000fea0003800000 */
[----:B------:R0:W5:Y:S02]  /*2670*/  LDG.E.LTC128B R25, desc[UR36][R6.64+0x24] ;  /* 0x0000242406197981 */ /* 0x000164000c1e1920 */
.L_x_37:
[----:B------:R-:W-:Y:S05]  /*2680*/  BSYNC B1 ;  /* 0x0000000000017941 */ /* 0x000fea0003800000 */
.L_x_36:
[----:B-----5:R-:W-:Y:S01]  /*2690*/  FMUL R14, R25, R88 ;  /* 0x00000058190e7220 */ /* 0x020fe20000400000 */
[----:B------:R-:W-:Y:S01]  /*26a0*/  ISETP.GT.AND P1, PT, R3, 0x8, P1 ;  /* 0x000000080300780c */ /* 0x000fe20000f24270 */
[----:B------:R-:W-:Y:S02]  /*26b0*/  BSSY B1, `(.L_x_38) ;  /* 0x0000005000017945 */ /* 0x000fe40003800000 */
[----:B------:R-:W-:-:S05]  /*26c0*/  FFMA R29, R29, R19, R14 ;  /* 0x000000131d1d7223 */ /* 0x000fca000000000e */
[----:B------:R0:W-:Y:S05]  /*26d0*/  @P0 STG.E desc[UR36][R10.64+0x24], R29 ;  /* 0x0000241d0a000986 */ /* 0x0001ea000c101924 */
[----:B------:R-:W-:Y:S05]  /*26e0*/  @!P1 BRA `(.L_x_39) ;  /* 0x0000000000049947 */ /* 0x000fea0003800000 */
[----:B------:R0:W5:Y:S02]  /*26f0*/  LDG.E.LTC128B R25, desc[UR36][R8.64+0x20] ;  /* 0x0000202408197981 */ /* 0x000164000c1e1920 */
.L_x_39:
[----:B------:R-:W-:Y:S05]  /*2700*/  BSYNC B1 ;  /* 0x0000000000017941 */ /* 0x000fea0003800000 */
.L_x_38:
[----:B--2--5:R-:W-:Y:S01]  /*2710*/  FMUL R5, R25, R88 ;  /* 0x0000005819057220 */ /* 0x024fe20000400000 */
[----:B------:R-:W-:Y:S01]  /*2720*/  ISETP.GT.AND P2, PT, R3, 0x8, P2 ;  /* 0x000000080300780c */ /* 0x000fe20001744270 */
[----:B------:R-:W-:Y:S01]  /*2730*/  BSSY B1, `(.L_x_40) ;  /* 0x0000006000017945 */ /* 0x000fe20003800000 */
[----:B------:R-:W-:Y:S01]  /*2740*/  ISETP.GT.AND P0, PT, R4, 0x10, PT ;  /* 0x000000100400780c */ /* 0x000fe20003f04270 */
[----:B------:R-:W-:-:S05]  /*2750*/  FFMA R5, R30, R19, R5 ;  /* 0x000000131e057223 */ /* 0x000fca0000000005 */
[----:B------:R2:W-:Y:S05]  /*2760*/  @P1 STG.E desc[UR36][R12.64+0x20], R5 ;  /* 0x000020050c001986 */ /* 0x0005ea000c101924 */
[----:B------:R-:W-:Y:S05]  /*2770*/  @!P2 BRA `(.L_x_41) ;  /* 0x000000000004a947 */ /* 0x000fea0003800000 */
[----:B------:R0:W5:Y:S02]  /*2780*/  LDG.E.LTC128B R25, desc[UR36][R8.64+0x24] ;  /* 0x0000242408197981 */ /* 0x000164000c1e1920 */
.L_x_41:
[----:B------:R-:W-:Y:S05]  /*2790*/  BSYNC B1 ;  /* 0x0000000000017941 */ /* 0x000fea0003800000 */
.L_x_40:
        /* <DEDUP_REMOVED lines=8> */
.L_x_43:
[----:B------:R-:W-:Y:S05]  /*2820*/  BSYNC B1 ;  /* 0x0000000000017941 */ /* 0x000fea0003800000 */
.L_x_42:
[----:B--2--5:R-:W-:Y:S01]  /*2830*/  FMUL R5, R25, R88 ;  /* 0x0000005819057220 */ /* 0x024fe20000400000 */
[----:B------:R-:W-:Y:S01]  /*2840*/  ISETP.GT.AND P2, PT, R3, RZ, P1 ;  /* 0x000000ff0300720c */ /* 0x000fe20000f44270 */
[----:B------:R-:W-:Y:S02]  /*2850*/  BSSY B1, `(.L_x_44) ;  /* 0x0000005000017945 */ /* 0x000fe40003800000 */
[----:B------:R-:W-:-:S05]  /*2860*/  FFMA R5, R32, R19, R5 ;  /* 0x0000001320057223 */ /* 0x000fca0000000005 */
[----:B------:R2:W-:Y:S05]  /*2870*/  @P3 STG.E desc[UR36][R10.64+0x40], R5 ;  /* 0x000040050a003986 */ /* 0x0005ea000c101924 */
[----:B------:R-:W-:Y:S05]  /*2880*/  @!P2 BRA `(.L_x_45) ;  /* 0x000000000004a947 */ /* 0x000fea0003800000 */
[----:B------:R0:W5:Y:S02]  /*2890*/  LDG.E.LTC128B R25, desc[UR36][R6.64+0x44] ;  /* 0x0000442406197981 */ /* 0x000164000c1e1920 */
.L_x_45:
[----:B------:R-:W-:Y:S05]  /*28a0*/  BSYNC B1 ;  /* 0x0000000000017941 */ /* 0x000fea0003800000 */
.L_x_44:
[----:B-----5:R-:W-:Y:S01]  /*28b0*/  FMUL R14, R25, R88 ;  /* 0x00000058190e7220 */ /* 0x020fe20000400000 */
[----:B------:R-:W-:Y:S01]  /*28c0*/  ISETP.GT.AND P0, PT, R3, 0x8, P0 ;  /* 0x000000080300780c */ /* 0x000fe20000704270 */
[----:B------:R-:W-:Y:S02]  /*28d0*/  BSSY B1, `(.L_x_46) ;  /* 0x0000005000017945 */ /* 0x000fe40003800000 */
[----:B------:R-:W-:-:S05]  /*28e0*/  FFMA R33, R33, R19, R14 ;  /* 0x0000001321217223 */ /* 0x000fca000000000e */
[----:B------:R0:W-:Y:S05]  /*28f0*/  @P2 STG.E desc[UR36][R10.64+0x44], R33 ;  /* 0x000044210a002986 */ /* 0x0001ea000c101924 */
[----:B------:R-:W-:Y:S05]  /*2900*/  @!P0 BRA `(.L_x_47) ;  /* 0x0000000000048947 */ /* 0x000fea0003800000 */
[----:B------:R0:W5:Y:S02]  /*2910*/  LDG.E.LTC128B R25, desc[UR36][R8.64+0x40] ;  /* 0x0000402408197981 */ /* 0x000164000c1e1920 */
.L_x_47:
[----:B------:R-:W-:Y:S05]  /*2920*/  BSYNC B1 ;  /* 0x0000000000017941 */ /* 0x000fea0003800000 */
.L_x_46:
        /* <DEDUP_REMOVED lines=8> */
.L_x_49:
[----:B------:R-:W-:Y:S05]  /*29b0*/  BSYNC B1 ;  /* 0x0000000000017941 */ /* 0x000fea0003800000 */
.L_x_48:
        /* <DEDUP_REMOVED lines=8> */
.L_x_51:
[----:B------:R-:W-:Y:S05]  /*2a40*/  BSYNC B1 ;  /* 0x0000000000017941 */ /* 0x000fea0003800000 */
.L_x_50:
[----:B--2--5:R-:W-:Y:S01]  /*2a50*/  FMUL R5, R25, R88 ;  /* 0x0000005819057220 */ /* 0x024fe20000400000 */
[----:B------:R-:W-:Y:S01]  /*2a60*/  ISETP.GT.AND P1, PT, R3, RZ, P0 ;  /* 0x000000ff0300720c */ /* 0x000fe20000724270 */
[----:B------:R-:W-:Y:S02]  /*2a70*/  BSSY B1, `(.L_x_52) ;  /* 0x0000005000017945 */ /* 0x000fe40003800000 */
[----:B------:R-:W-:-:S05]  /*2a80*/  FFMA R5, R36, R19, R5 ;  /* 0x0000001324057223 */ /* 0x000fca0000000005 */
[----:B------:R2:W-:Y:S05]  /*2a90*/  @P3 STG.E desc[UR36][R10.64+0x60], R5 ;  /* 0x000060050a003986 */ /* 0x0005ea000c101924 */
[----:B------:R-:W-:Y:S05]  /*2aa0*/  @!P1 BRA `(.L_x_53) ;  /* 0x0000000000049947 */ /* 0x000fea0003800000 */
[----:B------:R0:W5:Y:S02]  /*2ab0*/  LDG.E.LTC128B R25, desc[UR36][R6.64+0x64] ;  /* 0x0000642406197981 */ /* 0x000164000c1e1920 */
.L_x_53:
[----:B------:R-:W-:Y:S05]  /*2ac0*/  BSYNC B1 ;  /* 0x0000000000017941 */ /* 0x000fea0003800000 */
.L_x_52:
[----:B-----5:R-:W-:Y:S01]  /*2ad0*/  FMUL R14, R25, R88 ;  /* 0x00000058190e7220 */ /* 0x020fe20000400000 */
[----:B------:R-:W-:Y:S01]  /*2ae0*/  ISETP.GT.AND P2, PT, R3, 0x8, P2 ;  /* 0x000000080300780c */ /* 0x000fe20001744270 */
[----:B------:R-:W-:Y:S02]  /*2af0*/  BSSY B1, `(.L_x_54) ;  /* 0x0000005000017945 */ /* 0x000fe40003800000 */
[----:B------:R-:W-:-:S05]  /*2b00*/  FFMA R37, R37, R19, R14 ;  /* 0x0000001325257223 */ /* 0x000fca000000000e */
[----:B------:R0:W-:Y:S05]  /*2b10*/  @P1 STG.E desc[UR36][R10.64+0x64], R37 ;  /* 0x000064250a001986 */ /* 0x0001ea000c101924 */
[----:B------:R-:W-:Y:S05]  /*2b20*/  @!P2 BRA `(.L_x_55) ;  /* 0x000000000004a947 */ /* 0x000fea0003800000 */
[----:B------:R0:W5:Y:S02]  /*2b30*/  LDG.E.LTC128B R25, desc[UR36][R8.64+0x60] ;  /* 0x0000602408197981 */ /* 0x000164000c1e1920 */
.L_x_55:
[----:B------:R-:W-:Y:S05]  /*2b40*/  BSYNC B1 ;  /* 0x0000000000017941 */ /* 0x000fea0003800000 */
.L_x_54:
        /* <DEDUP_REMOVED lines=8> */
.L_x_57:
[----:B------:R-:W-:Y:S05]  /*2bd0*/  BSYNC B1 ;  /* 0x0000000000017941 */ /* 0x000fea0003800000 */
.L_x_56:
        /* <DEDUP_REMOVED lines=8> */
.L_x_59:
[----:B------:R-:W-:Y:S05]  /*2c60*/  BSYNC B1 ;  /* 0x0000000000017941 */ /* 0x000fea0003800000 */
.L_x_58:
[----:B--2--5:R-:W-:Y:S01]  /*2c70*/  FMUL R5, R25, R88 ;  /* 0x0000005819057220 */ /* 0x024fe20000400000 */
[----:B------:R-:W-:Y:S01]  /*2c80*/  ISETP.GT.AND P0, PT, R3, RZ, P2 ;  /* 0x000000ff0300720c */ /* 0x000fe20001704270 */
[----:B------:R-:W-:Y:S02]  /*2c90*/  BSSY B1, `(.L_x_60) ;  /* 0x0000005000017945 */ /* 0x000fe40003800000 */
[----:B------:R-:W-:-:S05]  /*2ca0*/  FFMA R5, R40, R19, R5 ;  /* 0x0000001328057223 */ /* 0x000fca0000000005 */
[----:B------:R2:W-:Y:S05]  /*2cb0*/  @P3 STG.E desc[UR36][R10.64+0x80], R5 ;  /* 0x000080050a003986 */ /* 0x0005ea000c101924 */
[----:B------:R-:W-:Y:S05]  /*2cc0*/  @!P0 BRA `(.L_x_61) ;  /* 0x0000000000048947 */ /* 0x000fea0003800000 */
[----:B------:R0:W5:Y:S02]  /*2cd0*/  LDG.E.LTC128B R25, desc[UR36][R6.64+0x84] ;  /* 0x0000842406197981 */ /* 0x000164000c1e1920 */
.L_x_61:
[----:B------:R-:W-:Y:S05]  /*2ce0*/  BSYNC B1 ;  /* 0x0000000000017941 */ /* 0x000fea0003800000 */
.L_x_60:
[----:B-----5:R-:W-:Y:S01]  /*2cf0*/  FMUL R14, R25, R88 ;  /* 0x00000058190e7220 */ /* 0x020fe20000400000 */
[----:B------:R-:W-:Y:S01]  /*2d00*/  ISETP.GT.AND P1, PT, R3, 0x8, P1 ;  /* 0x000000080300780c */ /* 0x000fe20000f24270 */
[----:B------:R-:W-:Y:S02]  /*2d10*/  BSSY B1, `(.L_x_62) ;  /* 0x0000005000017945 */ /* 0x000fe40003800000 */
[----:B------:R-:W-:-:S05]  /*2d20*/  FFMA R41, R41, R19, R14 ;  /* 0x0000001329297223 */ /* 0x000fca000000000e */
[----:B------:R0:W-:Y:S05]  /*2d30*/  @P0 STG.E desc[UR36][R10.64+0x84], R41 ;  /* 0x000084290a000986 */ /* 0x0001ea000c101924 */
[----:B------:R-:W-:Y:S05]  /*2d40*/  @!P1 BRA `(.L_x_63) ;  /* 0x0000000000049947 */ /* 0x000fea0003800000 */
[----:B------:R0:W5:Y:S02]  /*2d50*/  LDG.E.LTC128B R25, desc[UR36][R8.64+0x80] ;  /* 0x0000802408197981 */ /* 0x000164000c1e1920 */
.L_x_63:
[----:B------:R-:W-:Y:S05]  /*2d60*/  BSYNC B1 ;  /* 0x0000000000017941 */ /* 0x000fea0003800000 */
.L_x_62:
        /* <DEDUP_REMOVED lines=8> */
.L_x_65:
[----:B------:R-:W-:Y:S05]  /*2df0*/  BSYNC B1 ;  /* 0x0000000000017941 */ /* 0x000fea0003800000 */
.L_x_64:
        /* <DEDUP_REMOVED lines=8> */
.L_x_67:
[----:B------:R-:W-:Y:S05]  /*2e80*/  BSYNC B1 ;  /* 0x0000000000017941 */ /* 0x000fea0003800000 */
.L_x_66:
[----:B--2--5:R-:W-:Y:S01]  /*2e90*/  FMUL R5, R25, R88 ;  /* 0x0000005819057220 */ /* 0x024fe20000400000 */
[----:B------:R-:W-:Y:S01]  /*2ea0*/  ISETP.GT.AND P2, PT, R3, RZ, P1 ;  /* 0x000000ff0300720c */ /* 0x000fe20000f44270 */
[----:B------:R-:W-:Y:S02]  /*2eb0*/  BSSY B1, `(.L_x_68) ;  /* 0x0000005000017945 */ /* 0x000fe40003800000 */
[----:B------:R-:W-:-:S05]  /*2ec0*/  FFMA R5, R44, R19, R5 ;  /* 0x000000132c057223 */ /* 0x000fca0000000005 */
[----:B------:R2:W-:Y:S05]  /*2ed0*/  @P3 STG.E desc[UR36][R10.64+0xa0], R5 ;  /* 0x0000a0050a003986 */ /* 0x0005ea000c101924 */
[----:B------:R-:W-:Y:S05]  /*2ee0*/  @!P2 BRA `(.L_x_69) ;  /* 0x000000000004a947 */ /* 0x000fea0003800000 */
[----:B------:R0:W5:Y:S02]  /*2ef0*/  LDG.E.LTC128B R25, desc[UR36][R6.64+0xa4] ;  /* 0x0000a42406197981 */ /* 0x000164000c1e1920 */
.L_x_69:
[----:B------:R-:W-:Y:S05]  /*2f00*/  BSYNC B1 ;  /* 0x0000000000017941 */ /* 0x000fea0003800000 */
.L_x_68:
[----:B-----5:R-:W-:Y:S01]  /*2f10*/  FMUL R14, R25, R88 ;  /* 0x00000058190e7220 */ /* 0x020fe20000400000 */
[----:B------:R-:W-:Y:S01]  /*2f20*/  ISETP.GT.AND P0, PT, R3, 0x8, P0 ;  /* 0x000000080300780c */ /* 0x000fe20000704270 */
[----:B------:R-:W-:Y:S02]  /*2f30*/  BSSY B1, `(.L_x_70) ;  /* 0x0000005000017945 */ /* 0x000fe40003800000 */
[----:B------:R-:W-:-:S05]  /*2f40*/  FFMA R45, R45, R19, R14 ;  /* 0x000000132d2d7223 */ /* 0x000fca000000000e */
[----:B------:R0:W-:Y:S05]  /*2f50*/  @P2 STG.E desc[UR36][R10.64+0xa4], R45 ;  /* 0x0000a42d0a002986 */ /* 0x0001ea000c101924 */
[----:B------:R-:W-:Y:S05]  /*2f60*/  @!P0 BRA `(.L_x_71) ;  /* 0x0000000000048947 */ /* 0x000fea0003800000 */
[----:B------:R0:W5:Y:S02]  /*2f70*/  LDG.E.LTC128B R25, desc[UR36][R8.64+0xa0] ;  /* 0x0000a02408197981 */ /* 0x000164000c1e1920 */
.L_x_71:
[----:B------:R-:W-:Y:S05]  /*2f80*/  BSYNC B1 ;  /* 0x0000000000017941 */ /* 0x000fea0003800000 */
.L_x_70:
        /* <DEDUP_REMOVED lines=8> */
.L_x_73:
[----:B------:R-:W-:Y:S05]  /*3010*/  BSYNC B1 ;  /* 0x0000000000017941 */ /* 0x000fea0003800000 */
.L_x_72:
        /* <DEDUP_REMOVED lines=8> */
.L_x_75:
[----:B------:R-:W-:Y:S05]  /*30a0*/  BSYNC B1 ;  /* 0x0000000000017941 */ /* 0x000fea0003800000 */
.L_x_74:
[----:B--2--5:R-:W-:Y:S01]  /*30b0*/  FMUL R5, R25, R88 ;  /* 0x0000005819057220 */ /* 0x024fe20000400000 */
[----:B------:R-:W-:Y:S01]  /*30c0*/  ISETP.GT.AND P1, PT, R3, RZ, P0 ;  /* 0x000000ff0300720c */ /* 0x000fe20000724270 */
[----:B------:R-:W-:Y:S02]  /*30d0*/  BSSY B1, `(.L_x_76) ;  /* 0x0000005000017945 */ /* 0x000fe40003800000 */
[----:B------:R-:W-:-:S05]  /*30e0*/  FFMA R5, R48, R19, R5 ;  /* 0x0000001330057223 */ /* 0x000fca0000000005 */
[----:B------:R2:W-:Y:S05]  /*30f0*/  @P3 STG.E desc[UR36][R10.64+0xc0], R5 ;  /* 0x0000c0050a003986 */ /* 0x0005ea000c101924 */
[----:B------:R-:W-:Y:S05]  /*3100*/  @!P1 BRA `(.L_x_77) ;  /* 0x0000000000049947 */ /* 0x000fea0003800000 */
[----:B------:R0:W5:Y:S02]  /*3110*/  LDG.E.LTC128B R25, desc[UR36][R6.64+0xc4] ;  /* 0x0000c42406197981 */ /* 0x000164000c1e1920 */
.L_x_77:
[----:B------:R-:W-:Y:S05]  /*3120*/  BSYNC B1 ;  /* 0x0000000000017941 */ /* 0x000fea0003800000 */
.L_x_76:
[----:B-----5:R-:W-:Y:S01]  /*3130*/  FMUL R14, R25, R88 ;  /* 0x00000058190e7220 */ /* 0x020fe20000400000 */
[----:B------:R-:W-:Y:S01]  /*3140*/  ISETP.GT.AND P2, PT, R3, 0x8, P2 ;  /* 0x000000080300780c */ /* 0x000fe20001744270 */
[----:B------:R-:W-:Y:S02]  /*3150*/  BSSY B1, `(.L_x_78) ;  /* 0x0000005000017945 */ /* 0x000fe40003800000 */
[----:B------:R-:W-:-:S05]  /*3160*/  FFMA R49, R49, R19, R14 ;  /* 0x0000001331317223 */ /* 0x000fca000000000e */
[----:B------:R0:W-:Y:S05]  /*3170*/  @P1 STG.E desc[UR36][R10.64+0xc4], R49 ;  /* 0x0000c4310a001986 */ /* 0x0001ea000c101924 */
[----:B------:R-:W-:Y:S05]  /*3180*/  @!P2 BRA `(.L_x_79) ;  /* 0x000000000004a947 */ /* 0x000fea0003800000 */
[----:B------:R0:W5:Y:S02]  /*3190*/  LDG.E.LTC128B R25, desc[UR36][R8.64+0xc0] ;  /* 0x0000c02408197981 */ /* 0x000164000c1e1920 */
.L_x_79:
[----:B------:R-:W-:Y:S05]  /*31a0*/  BSYNC B1 ;  /* 0x0000000000017941 */ /* 0x000fea0003800000 */
.L_x_78:
        /* <DEDUP_REMOVED lines=8> */
.L_x_81:
[----:B------:R-:W-:Y:S05]  /*3230*/  BSYNC B1 ;  /* 0x0000000000017941 */ /* 0x000fea0003800000 */
.L_x_80:
        /* <DEDUP_REMOVED lines=8> */
.L_x_83:
[----:B------:R-:W-:Y:S05]  /*32c0*/  BSYNC B1 ;  /* 0x0000000000017941 */ /* 0x000fea0003800000 */
.L_x_82:
[----:B--2--5:R-:W-:Y:S01]  /*32d0*/  FMUL R5, R25, R88 ;  /* 0x0000005819057220 */ /* 0x024fe20000400000 */
[----:B------:R-:W-:Y:S01]  /*32e0*/  ISETP.GT.AND P0, PT, R3, RZ, P2 ;  /* 0x000000ff0300720c */ /* 0x000fe20001704270 */
[----:B------:R-:W-:Y:S02]  /*32f0*/  BSSY B1, `(.L_x_84) ;  /* 0x0000005000017945 */ /* 0x000fe40003800000 */
[----:B------:R-:W-:-:S05]  /*3300*/  FFMA R5, R52, R19, R5 ;  /* 0x0000001334057223 */ /* 0x000fca0000000005 */
[----:B------:R2:W-:Y:S05]  /*3310*/  @P3 STG.E desc[UR36][R10.64+0xe0], R5 ;  /* 0x0000e0050a003986 */ /* 0x0005ea000c101924 */
[----:B------:R-:W-:Y:S05]  /*3320*/  @!P0 BRA `(.L_x_85) ;  /* 0x0000000000048947 */ /* 0x000fea0003800000 */
[----:B------:R0:W5:Y:S02]  /*3330*/  LDG.E.LTC128B R25, desc[UR36][R6.64+0xe4] ;  /* 0x0000e42406197981 */ /* 0x000164000c1e1920 */
.L_x_85:
[----:B------:R-:W-:Y:S05]  /*3340*/  BSYNC B1 ;  /* 0x0000000000017941 */ /* 0x000fea0003800000 */
.L_x_84:
[----:B-----5:R-:W-:Y:S01]  /*3350*/  FMUL R14, R25, R88 ;  /* 0x00000058190e7220 */ /* 0x020fe20000400000 */
[----:B------:R-:W-:Y:S01]  /*3360*/  ISETP.GT.AND P1, PT, R3, 0x8, P1 ;  /* 0x000000080300780c */ /* 0x000fe20000f24270 */
[----:B------:R-:W-:Y:S02]  /*3370*/  BSSY B1, `(.L_x_86) ;  /* 0x0000005000017945 */ /* 0x000fe40003800000 */
[----:B------:R-:W-:-:S05]  /*3380*/  FFMA R53, R53, R19, R14 ;  /* 0x0000001335357223 */ /* 0x000fca000000000e */
[----:B------:R0:W-:Y:S05]  /*3390*/  @P0 STG.E desc[UR36][R10.64+0xe4], R53 ;  /* 0x0000e4350a000986 */ /* 0x0001ea000c101924 */
[----:B------:R-:W-:Y:S05]  /*33a0*/  @!P1 BRA `(.L_x_87) ;  /* 0x0000000000049947 */ /* 0x000fea0003800000 */
[----:B------:R0:W5:Y:S02]  /*33b0*/  LDG.E.LTC128B R25, desc[UR36][R8.64+0xe0] ;  /* 0x0000e02408197981 */ /* 0x000164000c1e1920 */
.L_x_87:
[----:B------:R-:W-:Y:S05]  /*33c0*/  BSYNC B1 ;  /* 0x0000000000017941 */ /* 0x000fea0003800000 */
.L_x_86:
        /* <DEDUP_REMOVED lines=8> */
.L_x_89:
[----:B------:R-:W-:Y:S05]  /*3450*/  BSYNC B1 ;  /* 0x0000000000017941 */ /* 0x000fea0003800000 */
.L_x_88:
        /* <DEDUP_REMOVED lines=8> */
.L_x_91:
[----:B------:R-:W-:Y:S05]  /*34e0*/  BSYNC B1 ;  /* 0x0000000000017941 */ /* 0x000fea0003800000 */
.L_x_90:
[----:B--2--5:R-:W-:Y:S01]  /*34f0*/  FMUL R5, R25, R88 ;  /* 0x0000005819057220 */ /* 0x024fe20000400000 */
[----:B------:R-:W-:Y:S01]  /*3500*/  ISETP.GT.AND P2, PT, R3, RZ, P1 ;  /* 0x000000ff0300720c */ /* 0x000fe20000f44270 */
[----:B------:R-:W-:Y:S02]  /*3510*/  BSSY B1, `(.L_x_92) ;  /* 0x0000005000017945 */ /* 0x000fe40003800000 */
[----:B------:R-:W-:-:S05]  /*3520*/  FFMA R5, R56, R19, R5 ;  /* 0x0000001338057223 */ /* 0x000fca0000000005 */
[----:B------:R2:W-:Y:S05]  /*3530*/  @P3 STG.E desc[UR36][R10.64+0x100], R5 ;  /* 0x000100050a003986 */ /* 0x0005ea000c101924 */
[----:B------:R-:W-:Y:S05]  /*3540*/  @!P2 BRA `(.L_x_93) ;  /* 0x000000000004a947 */ /* 0x000fea0003800000 */
[----:B------:R0:W5:Y:S02]  /*3550*/  LDG.E.LTC128B R25, desc[UR36][R6.64+0x104] ;  /* 0x0001042406197981 */ /* 0x000164000c1e1920 */
.L_x_93:
[----:B------:R-:W-:Y:S05]  /*3560*/  BSYNC B1 ;  /* 0x0000000000017941 */ /* 0x000fea0003800000 */
.L_x_92:
[----:B-----5:R-:W-:Y:S01]  /*3570*/  FMUL R14, R25, R88 ;  /* 0x00000058190e7220 */ /* 0x020fe20000400000 */
[----:B------:R-:W-:Y:S01]  /*3580*/  ISETP.GT.AND P0, PT, R3, 0x8, P0 ;  /* 0x000000080300780c */ /* 0x000fe20000704270 */
[----:B------:R-:W-:Y:S02]  /*3590*/  BSSY B1, `(.L_x_94) ;  /* 0x0000005000017945 */ /* 0x000fe40003800000 */
[----:B------:R-:W-:-:S05]  /*35a0*/  FFMA R57, R57, R19, R14 ;  /* 0x0000001339397223 */ /* 0x000fca000000000e */
[----:B------:R0:W-:Y:S05]  /*35b0*/  @P2 STG.E desc[UR36][R10.64+0x104], R57 ;  /* 0x000104390a002986 */ /* 0x0001ea000c101924 */
[----:B------:R-:W-:Y:S05]  /*35c0*/  @!P0 BRA `(.L_x_95) ;  /* 0x0000000000048947 */ /* 0x000fea0003800000 */
[----:B------:R0:W5:Y:S02]  /*35d0*/  LDG.E.LTC128B R25, desc[UR36][R8.64+0x100] ;  /* 0x0001002408197981 */ /* 0x000164000c1e1920 */
.L_x_95:
[----:B------:R-:W-:Y:S05]  /*35e0*/  BSYNC B1 ;  /* 0x0000000000017941 */ /* 0x000fea0003800000 */
.L_x_94:
        /* <DEDUP_REMOVED lines=8> */
.L_x_97:
[----:B------:R-:W-:Y:S05]  /*3670*/  BSYNC B1 ;  /* 0x0000000000017941 */ /* 0x000fea0003800000 */
.L_x_96:
        /* <DEDUP_REMOVED lines=8> */
.L_x_99:
[----:B------:R-:W-:Y:S05]  /*3700*/  BSYNC B1 ;  /* 0x0000000000017941 */ /* 0x000fea0003800000 */
.L_x_98:
[----:B--2--5:R-:W-:Y:S01]  /*3710*/  FMUL R5, R25, R88 ;  /* 0x0000005819057220 */ /* 0x024fe20000400000 */
[----:B------:R-:W-:Y:S01]  /*3720*/  ISETP.GT.AND P1, PT, R3, RZ, P0 ;  /* 0x000000ff0300720c */ /* 0x000fe20000724270 */
[----:B------:R-:W-:Y:S02]  /*3730*/  BSSY B1, `(.L_x_100) ;  /* 0x0000005000017945 */ /* 0x000fe40003800000 */
[----:B------:R-:W-:-:S05]  /*3740*/  FFMA R5, R60, R19, R5 ;  /* 0x000000133c057223 */ /* 0x000fca0000000005 */
[----:B------:R2:W-:Y:S05]  /*3750*/  @P3 STG.E desc[UR36][R10.64+0x120], R5 ;  /* 0x000120050a003986 */ /* 0x0005ea000c101924 */
[----:B------:R-:W-:Y:S05]  /*3760*/  @!P1 BRA `(.L_x_101) ;  /* 0x0000000000049947 */ /* 0x000fea0003800000 */
[----:B------:R0:W5:Y:S02]  /*3770*/  LDG.E.LTC128B R25, desc[UR36][R6.64+0x124] ;  /* 0x0001242406197981 */ /* 0x000164000c1e1920 */
.L_x_101:
[----:B------:R-:W-:Y:S05]  /*3780*/  BSYNC B1 ;  /* 0x0000000000017941 */ /* 0x000fea0003800000 */
.L_x_100:
[----:B-----5:R-:W-:Y:S01]  /*3790*/  FMUL R14, R25, R88 ;  /* 0x00000058190e7220 */ /* 0x020fe20000400000 */
[----:B------:R-:W-:Y:S01]  /*37a0*/  ISETP.GT.AND P2, PT, R3, 0x8, P2 ;  /* 0x000000080300780c */ /* 0x000fe20001744270 */
[----:B------:R-:W-:Y:S02]  /*37b0*/  BSSY B1, `(.L_x_102) ;  /* 0x0000005000017945 */ /* 0x000fe40003800000 */
[----:B------:R-:W-:-:S05]  /*37c0*/  FFMA R61, R61, R19, R14 ;  /* 0x000000133d3d7223 */ /* 0x000fca000000000e */
[----:B------:R0:W-:Y:S05]  /*37d0*/  @P1 STG.E desc[UR36][R10.64+0x124], R61 ;  /* 0x0001243d0a001986 */ /* 0x0001ea000c101924 */
[----:B------:R-:W-:Y:S05]  /*37e0*/  @!P2 BRA `(.L_x_103) ;  /* 0x000000000004a947 */ /* 0x000fea0003800000 */
[----:B------:R0:W5:Y:S02]  /*37f0*/  LDG.E.LTC128B R25, desc[UR36][R8.64+0x120] ;  /* 0x0001202408197981 */ /* 0x000164000c1e1920 */
.L_x_103:
[----:B------:R-:W-:Y:S05]  /*3800*/  BSYNC B1 ;  /* 0x0000000000017941 */ /* 0x000fea0003800000 */
.L_x_102:
        /* <DEDUP_REMOVED lines=8> */
.L_x_105:
[----:B------:R-:W-:Y:S05]  /*3890*/  BSYNC B1 ;  /* 0x0000000000017941 */ /* 0x000fea0003800000 */
.L_x_104:
        /* <DEDUP_REMOVED lines=8> */
.L_x_107:
[----:B------:R-:W-:Y:S05]  /*3920*/  BSYNC B1 ;  /* 0x0000000000017941 */ /* 0x000fea0003800000 */
.L_x_106:
[----:B--2--5:R-:W-:Y:S01]  /*3930*/  FMUL R5, R25, R88 ;  /* 0x0000005819057220 */ /* 0x024fe20000400000 */
[----:B------:R-:W-:Y:S01]  /*3940*/  ISETP.GT.AND P0, PT, R3, RZ, P2 ;  /* 0x000000ff0300720c */ /* 0x000fe20001704270 */
[----:B------:R-:W-:Y:S02]  /*3950*/  BSSY B1, `(.L_x_108) ;  /* 0x0000005000017945 */ /* 0x000fe40003800000 */
[----:B------:R-:W-:-:S05]  /*3960*/  FFMA R5, R64, R19, R5 ;  /* 0x0000001340057223 */ /* 0x000fca0000000005 */
[----:B------:R2:W-:Y:S05]  /*3970*/  @P3 STG.E desc[UR36][R10.64+0x140], R5 ;  /* 0x000140050a003986 */ /* 0x0005ea000c101924 */
[----:B------:R-:W-:Y:S05]  /*3980*/  @!P0 BRA `(.L_x_109) ;  /* 0x0000000000048947 */ /* 0x000fea0003800000 */
[----:B------:R0:W5:Y:S02]  /*3990*/  LDG.E.LTC128B R25, desc[UR36][R6.64+0x144] ;  /* 0x0001442406197981 */ /* 0x000164000c1e1920 */
.L_x_109:
[----:B------:R-:W-:Y:S05]  /*39a0*/  BSYNC B1 ;  /* 0x0000000000017941 */ /* 0x000fea0003800000 */
.L_x_108:
[----:B-----5:R-:W-:Y:S01]  /*39b0*/  FMUL R14, R25, R88 ;  /* 0x00000058190e7220 */ /* 0x020fe20000400000 */
[----:B------:R-:W-:Y:S01]  /*39c0*/  ISETP.GT.AND P1, PT, R3, 0x8, P1 ;  /* 0x000000080300780c */ /* 0x000fe20000f24270 */
[----:B------:R-:W-:Y:S02]  /*39d0*/  BSSY B1, `(.L_x_110) ;  /* 0x0000005000017945 */ /* 0x000fe40003800000 */
[----:B------:R-:W-:-:S05]  /*39e0*/  FFMA R65, R65, R19, R14 ;  /* 0x0000001341417223 */ /* 0x000fca000000000e */
[----:B------:R0:W-:Y:S05]  /*39f0*/  @P0 STG.E desc[UR36][R10.64+0x144], R65 ;  /* 0x000144410a000986 */ /* 0x0001ea000c101924 */
[----:B------:R-:W-:Y:S05]  /*3a00*/  @!P1 BRA `(.L_x_111) ;  /* 0x0000000000049947 */ /* 0x000fea0003800000 */
[----:B------:R0:W5:Y:S02]  /*3a10*/  LDG.E.LTC128B R25, desc[UR36][R8.64+0x140] ;  /* 0x0001402408197981 */ /* 0x000164000c1e1920 */
.L_x_111:
[----:B------:R-:W-:Y:S05]  /*3a20*/  BSYNC B1 ;  /* 0x0000000000017941 */ /* 0x000fea0003800000 */
.L_x_110:
        /* <DEDUP_REMOVED lines=8> */
.L_x_113:
[----:B------:R-:W-:Y:S05]  /*3ab0*/  BSYNC B1 ;  /* 0x0000000000017941 */ /* 0x000fea0003800000 */
.L_x_112:
        /* <DEDUP_REMOVED lines=8> */
.L_x_115:
[----:B------:R-:W-:Y:S05]  /*3b40*/  BSYNC B1 ;  /* 0x0000000000017941 */ /* 0x000fea0003800000 */
.L_x_114:
[----:B--2--5:R-:W-:Y:S01]  /*3b50*/  FMUL R5, R25, R88 ;  /* 0x0000005819057220 */ /* 0x024fe20000400000 */
[----:B------:R-:W-:Y:S01]  /*3b60*/  ISETP.GT.AND P2, PT, R3, RZ, P1 ;  /* 0x000000ff0300720c */ /* 0x000fe20000f44270 */
[----:B------:R-:W-:Y:S02]  /*3b70*/  BSSY B1, `(.L_x_116) ;  /* 0x0000005000017945 */ /* 0x000fe40003800000 */
[----:B------:R-:W-:-:S05]  /*3b80*/  FFMA R5, R68, R19, R5 ;  /* 0x0000001344057223 */ /* 0x000fca0000000005 */
[----:B------:R2:W-:Y:S05]  /*3b90*/  @P3 STG.E desc[UR36][R10.64+0x160], R5 ;  /* 0x000160050a003986 */ /* 0x0005ea000c101924 */
[----:B------:R-:W-:Y:S05]  /*3ba0*/  @!P2 BRA `(.L_x_117) ;  /* 0x000000000004a947 */ /* 0x000fea0003800000 */
[----:B------:R0:W5:Y:S02]  /*3bb0*/  LDG.E.LTC128B R25, desc[UR36][R6.64+0x164] ;  /* 0x0001642406197981 */ /* 0x000164000c1e1920 */
.L_x_117:
[----:B------:R-:W-:Y:S05]  /*3bc0*/  BSYNC B1 ;  /* 0x0000000000017941 */ /* 0x000fea0003800000 */
.L_x_116:
[----:B-----5:R-:W-:Y:S01]  /*3bd0*/  FMUL R14, R25, R88 ;  /* 0x00000058190e7220 */ /* 0x020fe20000400000 */
[----:B------:R-:W-:Y:S01]  /*3be0*/  ISETP.GT.AND P0, PT, R3, 0x8, P0 ;  /* 0x000000080300780c */ /* 0x000fe20000704270 */
[----:B------:R-:W-:Y:S02]  /*3bf0*/  BSSY B1, `(.L_x_118) ;  /* 0x0000005000017945 */ /* 0x000fe40003800000 */
[----:B------:R-:W-:-:S05]  /*3c00*/  FFMA R69, R69, R19, R14 ;  /* 0x0000001345457223 */ /* 0x000fca000000000e */
[----:B------:R0:W-:Y:S05]  /*3c10*/  @P2 STG.E desc[UR36][R10.64+0x164], R69 ;  /* 0x000164450a002986 */ /* 0x0001ea000c101924 */
[----:B------:R-:W-:Y:S05]  /*3c20*/  @!P0 BRA `(.L_x_119) ;  /* 0x0000000000048947 */ /* 0x000fea0003800000 */
[----:B------:R0:W5:Y:S02]  /*3c30*/  LDG.E.LTC128B R25, desc[UR36][R8.64+0x160] ;  /* 0x0001602408197981 */ /* 0x000164000c1e1920 */
.L_x_119:
[----:B------:R-:W-:Y:S05]  /*3c40*/  BSYNC B1 ;  /* 0x0000000000017941 */ /* 0x000fea0003800000 */
.L_x_118:
        /* <DEDUP_REMOVED lines=8> */
.L_x_121:
[----:B------:R-:W-:Y:S05]  /*3cd0*/  BSYNC B1 ;  /* 0x0000000000017941 */ /* 0x000fea0003800000 */
.L_x_120:
        /* <DEDUP_REMOVED lines=8> */
.L_x_123:
[----:B------:R-:W-:Y:S05]  /*3d60*/  BSYNC B1 ;  /* 0x0000000000017941 */ /* 0x000fea0003800000 */
.L_x_122:
[----:B--2--5:R-:W-:Y:S01]  /*3d70*/  FMUL R5, R25, R88 ;  /* 0x0000005819057220 */ /* 0x024fe20000400000 */
[----:B------:R-:W-:Y:S01]  /*3d80*/  ISETP.GT.AND P1, PT, R3, RZ, P0 ;  /* 0x000000ff0300720c */ /* 0x000fe20000724270 */
[----:B------:R-:W-:Y:S02]  /*3d90*/  BSSY B1, `(.L_x_124) ;  /* 0x0000005000017945 */ /* 0x000fe40003800000 */
[----:B------:R-:W-:-:S05]  /*3da0*/  FFMA R5, R72, R19, R5 ;  /* 0x0000001348057223 */ /* 0x000fca0000000005 */
[----:B------:R2:W-:Y:S05]  /*3db0*/  @P3 STG.E desc[UR36][R10.64+0x180], R5 ;  /* 0x000180050a003986 */ /* 0x0005ea000c101924 */
[----:B------:R-:W-:Y:S05]  /*3dc0*/  @!P1 BRA `(.L_x_125) ;  /* 0x0000000000049947 */ /* 0x000fea0003800000 */
[----:B------:R0:W5:Y:S02]  /*3dd0*/  LDG.E.LTC128B R25, desc[UR36][R6.64+0x184] ;  /* 0x0001842406197981 */ /* 0x000164000c1e1920 */
.L_x_125:
[----:B------:R-:W-:Y:S05]  /*3de0*/  BSYNC B1 ;  /* 0x0000000000017941 */ /* 0x000fea0003800000 */
.L_x_124:
[----:B-----5:R-:W-:Y:S01]  /*3df0*/  FMUL R14, R25, R88 ;  /* 0x00000058190e7220 */ /* 0x020fe20000400000 */
[----:B------:R-:W-:Y:S01]  /*3e00*/  ISETP.GT.AND P2, PT, R3, 0x8, P2 ;  /* 0x000000080300780c */ /* 0x000fe20001744270 */
[----:B------:R-:W-:Y:S02]  /*3e10*/  BSSY B1, `(.L_x_126) ;  /* 0x0000005000017945 */ /* 0x000fe40003800000 */
[----:B------:R-:W-:-:S05]  /*3e20*/  FFMA R73, R73, R19, R14 ;  /* 0x0000001349497223 */ /* 0x000fca000000000e */
[----:B------:R0:W-:Y:S05]  /*3e30*/  @P1 STG.E desc[UR36][R10.64+0x184], R73 ;  /* 0x000184490a001986 */ /* 0x0001ea000c101924 */
[----:B------:R-:W-:Y:S05]  /*3e40*/  @!P2 BRA `(.L_x_127) ;  /* 0x000000000004a947 */ /* 0x000fea0003800000 */
[----:B------:R0:W5:Y:S02]  /*3e50*/  LDG.E.LTC128B R25, desc[UR36][R8.64+0x180] ;  /* 0x0001802408197981 */ /* 0x000164000c1e1920 */
.L_x_127:
[----:B------:R-:W-:Y:S05]  /*3e60*/  BSYNC B1 ;  /* 0x0000000000017941 */ /* 0x000fea0003800000 */
.L_x_126:
        /* <DEDUP_REMOVED lines=8> */
.L_x_129:
[----:B------:R-:W-:Y:S05]  /*3ef0*/  BSYNC B1 ;  /* 0x0000000000017941 */ /* 0x000fea0003800000 */
.L_x_128:
        /* <DEDUP_REMOVED lines=8> */
.L_x_131:
[----:B------:R-:W-:Y:S05]  /*3f80*/  BSYNC B1 ;  /* 0x0000000000017941 */ /* 0x000fea0003800000 */
.L_x_130:
[----:B--2--5:R-:W-:Y:S01]  /*3f90*/  FMUL R5, R25, R88 ;  /* 0x0000005819057220 */ /* 0x024fe20000400000 */
[----:B------:R-:W-:Y:S01]  /*3fa0*/  ISETP.GT.AND P0, PT, R3, RZ, P2 ;  /* 0x000000ff0300720c */ /* 0x000fe20001704270 */
[----:B------:R-:W-:Y:S02]  /*3fb0*/  BSSY B1, `(.L_x_132) ;  /* 0x0000005000017945 */ /* 0x000fe40003800000 */
[----:B------:R-:W-:-:S05]  /*3fc0*/  FFMA R5, R76, R19, R5 ;  /* 0x000000134c057223 */ /* 0x000fca0000000005 */
[----:B------:R2:W-:Y:S05]  /*3fd0*/  @P3 STG.E desc[UR36][R10.64+0x1a0], R5 ;  /* 0x0001a0050a003986 */ /* 0x0005ea000c101924 */
[----:B------:R-:W-:Y:S05]  /*3fe0*/  @!P0 BRA `(.L_x_133) ;  /* 0x0000000000048947 */ /* 0x000fea0003800000 */
[----:B------:R0:W5:Y:S02]  /*3ff0*/  LDG.E.LTC128B R25, desc[UR36][R6.64+0x1a4] ;  /* 0x0001a42406197981 */ /* 0x000164000c1e1920 */
.L_x_133:
[----:B------:R-:W-:Y:S05]  /*4000*/  BSYNC B1 ;  /* 0x0000000000017941 */ /* 0x000fea0003800000 */
.L_x_132:
[----:B-----5:R-:W-:Y:S01]  /*4010*/  FMUL R14, R25, R88 ;  /* 0x00000058190e7220 */ /* 0x020fe20000400000 */
[----:B------:R-:W-:Y:S01]  /*4020*/  ISETP.GT.AND P1, PT, R3, 0x8, P1 ;  /* 0x000000080300780c */ /* 0x000fe20000f24270 */
[----:B------:R-:W-:Y:S02]  /*4030*/  BSSY B1, `(.L_x_134) ;  /* 0x0000005000017945 */ /* 0x000fe40003800000 */
[----:B------:R-:W-:-:S05]  /*4040*/  FFMA R77, R77, R19, R14 ;  /* 0x000000134d4d7223 */ /* 0x000fca000000000e */
[----:B------:R0:W-:Y:S05]  /*4050*/  @P0 STG.E desc[UR36][R10.64+0x1a4], R77 ;  /* 0x0001a44d0a000986 */ /* 0x0001ea000c101924 */
[----:B------:R-:W-:Y:S05]  /*4060*/  @!P1 BRA `(.L_x_135) ;  /* 0x0000000000049947 */ /* 0x000fea0003800000 */
[----:B------:R0:W5:Y:S02]  /*4070*/  LDG.E.LTC128B R25, desc[UR36][R8.64+0x1a0] ;  /* 0x0001a02408197981 */ /* 0x000164000c1e1920 */
.L_x_135:
[----:B------:R-:W-:Y:S05]  /*4080*/  BSYNC B1 ;  /* 0x0000000000017941 */ /* 0x000fea0003800000 */
.L_x_134:
        /* <DEDUP_REMOVED lines=8> */
.L_x_137:
[----:B------:R-:W-:Y:S05]  /*4110*/  BSYNC B1 ;  /* 0x0000000000017941 */ /* 0x000fea0003800000 */
.L_x_136:
        /* <DEDUP_REMOVED lines=8> */
.L_x_139:
[----:B------:R-:W-:Y:S05]  /*41a0*/  BSYNC B1 ;  /* 0x0000000000017941 */ /* 0x000fea0003800000 */
.L_x_138:
[----:B--2--5:R-:W-:Y:S01]  /*41b0*/  FMUL R5, R25, R88 ;  /* 0x0000005819057220 */ /* 0x024fe20000400000 */
[----:B------:R-:W-:Y:S01]  /*41c0*/  ISETP.GT.AND P2, PT, R3, RZ, P1 ;  /* 0x000000ff0300720c */ /* 0x000fe20000f44270 */
[----:B------:R-:W-:Y:S02]  /*41d0*/  BSSY B1, `(.L_x_140) ;  /* 0x0000005000017945 */ /* 0x000fe40003800000 */
[----:B------:R-:W-:-:S05]  /*41e0*/  FFMA R5, R80, R19, R5 ;  /* 0x0000001350057223 */ /* 0x000fca0000000005 */
[----:B------:R2:W-:Y:S05]  /*41f0*/  @P3 STG.E desc[UR36][R10.64+0x1c0], R5 ;  /* 0x0001c0050a003986 */ /* 0x0005ea000c101924 */
[----:B------:R-:W-:Y:S05]  /*4200*/  @!P2 BRA `(.L_x_141) ;  /* 0x000000000004a947 */ /* 0x000fea0003800000 */
[----:B------:R0:W5:Y:S02]  /*4210*/  LDG.E.LTC128B R25, desc[UR36][R6.64+0x1c4] ;  /* 0x0001c42406197981 */ /* 0x000164000c1e1920 */
.L_x_141:
[----:B------:R-:W-:Y:S05]  /*4220*/  BSYNC B1 ;  /* 0x0000000000017941 */ /* 0x000fea0003800000 */
.L_x_140:
[----:B-----5:R-:W-:Y:S01]  /*4230*/  FMUL R14, R25, R88 ;  /* 0x00000058190e7220 */ /* 0x020fe20000400000 */
[----:B------:R-:W-:Y:S01]  /*4240*/  ISETP.GT.AND P0, PT, R3, 0x8, P0 ;  /* 0x000000080300780c */ /* 0x000fe20000704270 */
[----:B------:R-:W-:Y:S02]  /*4250*/  BSSY B1, `(.L_x_142) ;  /* 0x0000005000017945 */ /* 0x000fe40003800000 */
[----:B------:R-:W-:-:S05]  /*4260*/  FFMA R81, R81, R19, R14 ;  /* 0x0000001351517223 */ /* 0x000fca000000000e */
[----:B------:R0:W-:Y:S05]  /*4270*/  @P2 STG.E desc[UR36][R10.64+0x1c4], R81 ;  /* 0x0001c4510a002986 */ /* 0x0001ea000c101924 */
[----:B------:R-:W-:Y:S05]  /*4280*/  @!P0 BRA `(.L_x_143) ;  /* 0x0000000000048947 */ /* 0x000fea0003800000 */
[----:B------:R0:W5:Y:S02]  /*4290*/  LDG.E.LTC128B R25, desc[UR36][R8.64+0x1c0] ;  /* 0x0001c02408197981 */ /* 0x000164000c1e1920 */
.L_x_143:
[----:B------:R-:W-:Y:S05]  /*42a0*/  BSYNC B1 ;  /* 0x0000000000017941 */ /* 0x000fea0003800000 */
.L_x_142:
        /* <DEDUP_REMOVED lines=8> */
.L_x_145:
[----:B------:R-:W-:Y:S05]  /*4330*/  BSYNC B1 ;  /* 0x0000000000017941 */ /* 0x000fea0003800000 */
.L_x_144:
[----:B-----5:R-:W-:Y:S01]  /*4340*/  FMUL R14, R25, R88 ;  /* 0x00000058190e7220 */ /* 0x020fe20000400000 */
[----:B------:R-:W-:Y:S01]  /*4350*/  ISETP.GT.AND P0, PT, R4, 0x79, PT ;  /* 0x000000790400780c */ /* 0x000fe20003f04270 */
[----:B------:R-:W-:Y:S01]  /*4360*/  @P1 IMAD.MOV.U32 R4, RZ, RZ, R12 ;  /* 0x000000ffff041224 */ /* 0x000fe200078e000c */
[----:B------:R-:W-:Y:S01]  /*4370*/  ISETP.GT.AND P3, PT, R3, RZ, P2 ;  /* 0x000000ff0300720c */ /* 0x000fe20001764270 */
[----:B------:R-:W-:Y:S01]  /*4380*/  FFMA R83, R83, R19, R14 ;  /* 0x0000001353537223 */ /* 0x000fe2000000000e */
[----:B--2---:R-:W-:Y:S01]  /*4390*/  @P1 IMAD.MOV.U32 R5, RZ, RZ, R13 ;  /* 0x000000ffff051224 */ /* 0x004fe200078e000d */
[----:B------:R-:W-:Y:S04]  /*43a0*/  BSSY B1, `(.L_x_146) ;  /* 0x0000004000017945 */ /* 0x000fe80003800000 */
[----:B------:R2:W-:Y:S06]  /*43b0*/  @P1 STG.E desc[UR36][R4.64+0x1c4], R83 ;  /* 0x0001c45304001986 */ /* 0x0005ec000c101924 */
[----:B------:R-:W-:Y:S05]  /*43c0*/  @!P3 BRA `(.L_x_147) ;  /* 0x000000000004b947 */ /* 0x000fea0003800000 */
[----:B------:R0:W5:Y:S02]  /*43d0*/  LDG.E.LTC128B R25, desc[UR36][R6.64+0x1e0] ;  /* 0x0001e02406197981 */ /* 0x000164000c1e1920 */
.L_x_147:
[----:B------:R-:W-:Y:S05]  /*43e0*/  BSYNC B1 ;  /* 0x0000000000017941 */ /* 0x000fea0003800000 */
.L_x_146:
[----:B--2--5:R-:W-:Y:S01]  /*43f0*/  FMUL R5, R25, R88 ;  /* 0x0000005819057220 */ /* 0x024fe20000400000 */
[----:B------:R-:W-:Y:S01]  /*4400*/  @P3 IMAD.MOV.U32 R4, RZ, RZ, R10 ;  /* 0x000000ffff043224 */ /* 0x000fe200078e000a */
[----:B------:R-:W-:Y:S01]  /*4410*/  ISETP.GT.AND P1, PT, R3, RZ, P0 ;  /* 0x000000ff0300720c */ /* 0x000fe20000724270 */
[----:B------:R-:W-:Y:S01]  /*4420*/  BSSY B1, `(.L_x_148) ;  /* 0x0000006000017945 */ /* 0x000fe20003800000 */
[----:B------:R-:W-:Y:S01]  /*4430*/  FFMA R15, R84, R19, R5 ;  /* 0x00000013540f7223 */ /* 0x000fe20000000005 */
[----:B------:R-:W-:-:S05]  /*4440*/  @P3 IMAD.MOV.U32 R5, RZ, RZ, R11 ;  /* 0x000000ffff053224 */ /* 0x000fca00078e000b */
[----:B------:R2:W-:Y:S05]  /*4450*/  @P3 STG.E desc[UR36][R4.64+0x1e0], R15 ;  /* 0x0001e00f04003986 */ /* 0x0005ea000c101924 */
[----:B------:R-:W-:Y:S05]  /*4460*/  @!P1 BRA `(.L_x_149) ;  /* 0x0000000000049947 */ /* 0x000fea0003800000 */
[----:B------:R0:W5:Y:S02]  /*4470*/  LDG.E.LTC128B R25, desc[UR36][R6.64+0x1e4] ;  /* 0x0001e42406197981 */ /* 0x000164000c1e1920 */
.L_x_149:
[----:B------:R-:W-:Y:S05]  /*4480*/  BSYNC B1 ;  /* 0x0000000000017941 */ /* 0x000fea0003800000 */
.L_x_148:
[----:B--2--5:R-:W-:Y:S01]  /*4490*/  FMUL R4, R25, R88 ;  /* 0x0000005819047220 */ /* 0x024fe20000400000 */
[----:B------:R-:W-:Y:S01]  /*44a0*/  ISETP.GT.AND P2, PT, R3, 0x8, P2 ;  /* 0x000000080300780c */ /* 0x000fe20001744270 */
[----:B------:R-:W-:Y:S02]  /*44b0*/  BSSY B1, `(.L_x_150) ;  /* 0x0000005000017945 */ /* 0x000fe40003800000 */
[----:B------:R-:W-:-:S05]  /*44c0*/  FFMA R85, R85, R19, R4 ;  /* 0x0000001355557223 */ /* 0x000fca0000000004 */
[----:B------:R2:W-:Y:S05]  /*44d0*/  @P1 STG.E desc[UR36][R10.64+0x1e4], R85 ;  /* 0x0001e4550a001986 */ /* 0x0005ea000c101924 */
[----:B------:R-:W-:Y:S05]  /*44e0*/  @!P2 BRA `(.L_x_151) ;  /* 0x000000000004a947 */ /* 0x000fea0003800000 */
[----:B------:R0:W5:Y:S02]  /*44f0*/  LDG.E.LTC128B R25, desc[UR36][R8.64+0x1e0] ;  /* 0x0001e02408197981 */ /* 0x000164000c1e1920 */
.L_x_151:
[----:B------:R-:W-:Y:S05]  /*4500*/  BSYNC B1 ;  /* 0x0000000000017941 */ /* 0x000fea0003800000 */
.L_x_150:
[----:B-----5:R-:W-:Y:S01]  /*4510*/  FMUL R5, R25, R88 ;  /* 0x0000005819057220 */ /* 0x020fe20000400000 */
[----:B------:R-:W-:Y:S01]  /*4520*/  @P2 IMAD.MOV.U32 R4, RZ, RZ, R12 ;  /* 0x000000ffff042224 */ /* 0x000fe200078e000c */
[----:B------:R-:W-:Y:S01]  /*4530*/  ISETP.GT.AND P0, PT, R3, 0x8, P0 ;  /* 0x000000080300780c */ /* 0x000fe20000704270 */
[----:B------:R-:W-:Y:S01]  /*4540*/  BSSY B1, `(.L_x_152) ;  /* 0x0000006000017945 */ /* 0x000fe20003800000 */
[----:B01--4-:R-:W-:Y:S01]  /*4550*/  FFMA R7, R86, R19, R5 ;  /* 0x0000001356077223 */ /* 0x013fe20000000005 */
[----:B------:R-:W-:-:S05]  /*4560*/  @P2 IMAD.MOV.U32 R5, RZ, RZ, R13 ;  /* 0x000000ffff052224 */ /* 0x000fca00078e000d */
[----:B------:R0:W-:Y:S05]  /*4570*/  @P2 STG.E desc[UR36][R4.64+0x1e0], R7 ;  /* 0x0001e00704002986 */ /* 0x0001ea000c101924 */
[----:B------:R-:W-:Y:S05]  /*4580*/  @!P0 BRA `(.L_x_153) ;  /* 0x0000000000048947 */ /* 0x000fea0003800000 */
[----:B------:R1:W5:Y:S02]  /*4590*/  LDG.E.LTC128B R25, desc[UR36][R8.64+0x1e4] ;  /* 0x0001e42408197981 */ /* 0x000364000c1e1920 */
.L_x_153:
[----:B------:R-:W-:Y:S05]  /*45a0*/  BSYNC B1 ;  /* 0x0000000000017941 */ /* 0x000fea0003800000 */
.L_x_152:
[----:B0----5:R-:W-:-:S04]  /*45b0*/  FMUL R4, R25, R88 ;  /* 0x0000005819047220 */ /* 0x021fc80000400000 */
[----:B------:R-:W-:Y:S01]  /*45c0*/  FFMA R87, R87, R19, R4 ;  /* 0x0000001357577223 */ /* 0x000fe20000000004 */
[----:B------:R-:W-:Y:S06]  /*45d0*/  @!P0 BRA `(.L_x_154) ;  /* 0x0000000c00c88947 */ /* 0x000fec0003800000 */
[----:B------:R0:W-:Y:S01]  /*45e0*/  STG.E desc[UR36][R12.64+0x1e4], R87 ;  /* 0x0001e4570c007986 */ /* 0x0001e2000c101924 */
[----:B------:R-:W-:Y:S05]  /*45f0*/  BRA `(.L_x_154) ;  /* 0x0000000c00c07947 */ /* 0x000fea0003800000 */
.L_x_29:
[----:B------:R-:W-:Y:S01]  /*4600*/  ISETP.GT.AND P0, PT, R4, 0x1, PT ;  /* 0x000000010400780c */ /* 0x000fe20003f04270 */
[----:B------:R-:W-:Y:S01]  /*4610*/  ULDC.64 UR4, c[0x0][0x5c0] ;  /* 0x0001700000047ab9 */ /* 0x000fe20000000a00 */
[-C--:B------:R-:W-:Y:S01]  /*4620*/  FMUL R5, R24, R19.reuse ;  /* 0x0000001318057220 */ /* 0x080fe20000400000 */
[C---:B------:R-:W-:Y:S01]  /*4630*/  LEA R6, P4, R102.reuse, UR4, 0x2 ;  /* 0x0000000466067c11 */ /* 0x040fe2000f8810ff */
[-C--:B------:R-:W-:Y:S01]  /*4640*/  FMUL R25, R25, R19.reuse ;  /* 0x0000001319197220 */ /* 0x080fe20000400000 */
[----:B------:R-:W-:Y:S01]  /*4650*/  ISETP.GT.AND P2, PT, R3, RZ, P0 ;  /* 0x000000ff0300720c */ /* 0x000fe20000744270 */
[-C--:B------:R-:W-:Y:S01]  /*4660*/  FMUL R27, R27, R19.reuse ;  /* 0x000000131b1b7220 */ /* 0x080fe20000400000 */
[----:B------:R-:W-:Y:S01]  /*4670*/  LEA.HI.X R7, R102, UR5, R111, 0x2, P4 ;  /* 0x0000000566077c11 */ /* 0x000fe2000a0f146f */
[-C--:B------:R-:W-:Y:S01]  /*4680*/  FMUL R11, R28, R19.reuse ;  /* 0x000000131c0b7220 */ /* 0x080fe20000400000 */
[----:B------:R-:W-:Y:S01]  /*4690*/  ISETP.GT.AND P3, PT, R3, 0x8, P3 ;  /* 0x000000080300780c */ /* 0x000fe20001f64270 */
[-C--:B------:R-:W-:Y:S01]  /*46a0*/  FMUL R29, R29, R19.reuse ;  /* 0x000000131d1d7220 */ /* 0x080fe20000400000 */
[C---:B------:R-:W-:Y:S01]  /*46b0*/  SHF.L.U64.HI R9, R92.reuse, 0x2, R91 ;  /* 0x000000025c097819 */ /* 0x040fe2000001025b */
[----:B------:R0:W-:Y:S01]  /*46c0*/  @P1 STG.E desc[UR36][R6.64], R5 ;  /* 0x0000000506001986 */ /* 0x0001e2000c101924 */
[----:B------:R-:W-:Y:S01]  /*46d0*/  ISETP.GT.AND P0, PT, R3, 0x8, P0 ;  /* 0x000000080300780c */ /* 0x000fe20000704270 */
[-C--:B------:R-:W-:Y:S01]  /*46e0*/  FMUL R31, R31, R19.reuse ;  /* 0x000000131f1f7220 */ /* 0x080fe20000400000 */
[----:B------:R-:W-:Y:S01]  /*46f0*/  LEA R8, P1, R92, R6, 0x2 ;  /* 0x000000065c087211 */ /* 0x000fe200078210ff */
[-C--:B------:R-:W-:Y:S01]  /*4700*/  FMUL R33, R33, R19.reuse ;  /* 0x0000001321217220 */ /* 0x080fe20000400000 */
[C---:B------:R-:W-:Y:S01]  /*4710*/  ISETP.GT.AND P5, PT, R4.reuse, 0x8, PT ;  /* 0x000000080400780c */ /* 0x040fe20003fa4270 */
[----:B------:R-:W-:Y:S01]  /*4720*/  @P2 STG.E desc[UR36][R6.64+0x4], R25 ;  /* 0x0000041906002986 */ /* 0x000fe2000c101924 */
[----:B------:R-:W-:Y:S01]  /*4730*/  ISETP.GT.AND P4, PT, R4, 0x9, PT ;  /* 0x000000090400780c */ /* 0x000fe20003f84270 */
[----:B------:R-:W-:Y:S01]  /*4740*/  IMAD.X R9, R9, 0x1, R7, P1 ;  /* 0x0000000109097824 */ /* 0x000fe200008e0607 */
[----:B------:R-:W-:Y:S01]  /*4750*/  ISETP.GT.AND P2, PT, R3, RZ, P5 ;  /* 0x000000ff0300720c */ /* 0x000fe20002f44270 */
[-C--:B------:R-:W-:Y:S01]  /*4760*/  FMUL R35, R35, R19.reuse ;  /* 0x0000001323237220 */ /* 0x080fe20000400000 */
[C---:B------:R-:W-:Y:S01]  /*4770*/  ISETP.GT.AND P1, PT, R3.reuse, RZ, P4 ;  /* 0x000000ff0300720c */ /* 0x040fe20002724270 */
[-C--:B0-----:R-:W-:Y:S01]  /*4780*/  FMUL R5, R26, R19.reuse ;  /* 0x000000131a057220 */ /* 0x081fe20000400000 */
[----:B------:R-:W-:Y:S01]  /*4790*/  ISETP.GT.AND P4, PT, R3, 0x8, P4 ;  /* 0x000000080300780c */ /* 0x000fe20002784270 */
[-C--:B------:R-:W-:Y:S01]  /*47a0*/  FMUL R37, R37, R19.reuse ;  /* 0x0000001325257220 */ /* 0x080fe20000400000 */
[-C--:B------:R-:W-:Y:S01]  /*47b0*/  FMUL R39, R39, R19.reuse ;  /* 0x0000001327277220 */ /* 0x080fe20000400000 */
[-C--:B------:R-:W-:Y:S01]  /*47c0*/  FMUL R41, R41, R19.reuse ;  /* 0x0000001329297220 */ /* 0x080fe20000400000 */
[----:B------:R0:W-:Y:S01]  /*47d0*/  @P3 STG.E desc[UR36][R8.64], R5 ;  /* 0x0000000508003986 */ /* 0x0001e2000c101924 */
[C---:B------:R-:W-:Y:S01]  /*47e0*/  ISETP.GT.AND P3, PT, R4.reuse, 0x11, PT ;  /* 0x000000110400780c */ /* 0x040fe20003f64270 */
[-C--:B------:R-:W-:Y:S01]  /*47f0*/  FMUL R43, R43, R19.reuse ;  /* 0x000000132b2b7220 */ /* 0x080fe20000400000 */
[-C--:B------:R-:W-:Y:S01]  /*4800*/  FMUL R45, R45, R19.reuse ;  /* 0x000000132d2d7220 */ /* 0x080fe20000400000 */
[----:B------:R-:W-:Y:S01]  /*4810*/  @P0 STG.E desc[UR36][R8.64+0x4], R27 ;  /* 0x0000041b08000986 */ /* 0x000fe2000c101924 */
[----:B------:R-:W-:Y:S01]  /*4820*/  ISETP.GT.AND P0, PT, R3, 0x8, P5 ;  /* 0x000000080300780c */ /* 0x000fe20002f04270 */
[-C--:B------:R-:W-:Y:S01]  /*4830*/  FMUL R47, R47, R19.reuse ;  /* 0x000000132f2f7220 */ /* 0x080fe20000400000 */
[----:B------:R-:W-:Y:S01]  /*4840*/  ISETP.GT.AND P5, PT, R4, 0x10, PT ;  /* 0x000000100400780c */ /* 0x000fe20003fa4270 */
[----:B------:R1:W-:Y:S01]  /*4850*/  @P2 STG.E desc[UR36][R6.64+0x20], R11 ;  /* 0x0000200b06002986 */ /* 0x0003e2000c101924 */
[-C--:B------:R-:W-:Y:S01]  /*4860*/  FMUL R49, R49, R19.reuse ;  /* 0x0000001331317220 */ /* 0x080fe20000400000 */
[-C--:B------:R-:W-:Y:S01]  /*4870*/  FMUL R51, R51, R19.reuse ;  /* 0x0000001333337220 */ /* 0x080fe20000400000 */
[C---:B------:R-:W-:Y:S01]  /*4880*/  ISETP.GT.AND P2, PT, R3.reuse, RZ, P5 ;  /* 0x000000ff0300720c */ /* 0x040fe20002f44270 */
[----:B------:R-:W-:Y:S01]  /*4890*/  @P1 STG.E desc[UR36][R6.64+0x24], R29 ;  /* 0x0000241d06001986 */ /* 0x000fe2000c101924 */
[C---:B------:R-:W-:Y:S01]  /*48a0*/  ISETP.GT.AND P1, PT, R3.reuse, RZ, P3 ;  /* 0x000000ff0300720c */ /* 0x040fe20001f24270 */
[-C--:B0-----:R-:W-:Y:S01]  /*48b0*/  FMUL R5, R30, R19.reuse ;  /* 0x000000131e057220 */ /* 0x081fe20000400000 */
[----:B------:R-:W-:Y:S01]  /*48c0*/  ISETP.GT.AND P3, PT, R3, 0x8, P3 ;  /* 0x000000080300780c */ /* 0x000fe20001f64270 */
[-C--:B------:R-:W-:Y:S01]  /*48d0*/  FMUL R53, R53, R19.reuse ;  /* 0x0000001335357220 */ /* 0x080fe20000400000 */
[-C--:B------:R-:W-:Y:S01]  /*48e0*/  FMUL R55, R55, R19.reuse ;  /* 0x0000001337377220 */ /* 0x080fe20000400000 */
[-C--:B------:R-:W-:Y:S01]  /*48f0*/  FMUL R57, R57, R19.reuse ;  /* 0x0000001339397220 */ /* 0x080fe20000400000 */
[----:B------:R0:W-:Y:S01]  /*4900*/  @P0 STG.E desc[UR36][R8.64+0x20], R5 ;  /* 0x0000200508000986 */ /* 0x0001e2000c101924 */
[-C--:B-1----:R-:W-:Y:S01]  /*4910*/  FMUL R11, R32, R19.reuse ;  /* 0x00000013200b7220 */ /* 0x082fe20000400000 */
[----:B------:R-:W-:Y:S01]  /*4920*/  ISETP.GT.AND P0, PT, R3, 0x8, P5 ;  /* 0x000000080300780c */ /* 0x000fe20002f04270 */
[-C--:B------:R-:W-:Y:S01]  /*4930*/  FMUL R59, R59, R19.reuse ;  /* 0x000000133b3b7220 */ /* 0x080fe20000400000 */
[----:B------:R-:W-:Y:S01]  /*4940*/  @P4 STG.E desc[UR36][R8.64+0x24], R31 ;  /* 0x0000241f08004986 */ /* 0x000fe2000c101924 */
[C---:B------:R-:W-:Y:S01]  /*4950*/  ISETP.GT.AND P5, PT, R4.reuse, 0x18, PT ;  /* 0x000000180400780c */ /* 0x040fe20003fa4270 */
[-C--:B------:R-:W-:Y:S01]  /*4960*/  FMUL R61, R61, R19.reuse ;  /* 0x000000133d3d7220 */ /* 0x080fe20000400000 */
[----:B------:R-:W-:Y:S01]  /*4970*/  ISETP.GT.AND P4, PT, R4, 0x19, PT ;  /* 0x000000190400780c */ /* 0x000fe20003f84270 */
[----:B------:R1:W-:Y:S01]  /*4980*/  @P2 STG.E desc[UR36][R6.64+0x40], R11 ;  /* 0x0000400b06002986 */ /* 0x0003e2000c101924 */
[----:B------:R-:W-:Y:S01]  /*4990*/  ISETP.GT.AND P2, PT, R3, RZ, P5 ;  /* 0x000000ff0300720c */ /* 0x000fe20002f44270 */
[-C--:B------:R-:W-:Y:S01]  /*49a0*/  FMUL R63, R63, R19.reuse ;  /* 0x000000133f3f7220 */ /* 0x080fe20000400000 */
[-C--:B------:R-:W-:Y:S01]  /*49b0*/  FMUL R65, R65, R19.reuse ;  /* 0x0000001341417220 */ /* 0x080fe20000400000 */
        /* <DEDUP_REMOVED lines=32> */
[----:B------:R-:W-:Y:S01]  /*4bc0*/  FMUL R87, R87, R19 ;  /* 0x0000001357577220 */ /* 0x000fe20000400000 */
[----:B------:R-:W-:Y:S01]  /*4bd0*/  ISETP.GT.AND P4, PT, R4, 0x29, PT ;  /* 0x000000290400780c */ /* 0x000fe20003f84270 */
[----:B------:R1:W-:Y:S01]  /*4be0*/  @P2 STG.E desc[UR36][R6.64+0x80], R11 ;  /* 0x0000800b06002986 */ /* 0x0003e2000c101924 */
[----:B------:R-:W-:-:S03]  /*4bf0*/  ISETP.GT.AND P2, PT, R3, RZ, P5 ;  /* 0x000000ff0300720c */ /* 0x000fc60002f44270 */
[----:B------:R-:W-:Y:S01]  /*4c00*/  @P1 STG.E desc[UR36][R6.64+0x84], R41 ;  /* 0x0000842906001986 */ /* 0x000fe2000c101924 */
[C---:B------:R-:W-:Y:S01]  /*4c10*/  ISETP.GT.AND P1, PT, R3.reuse, RZ, P4 ;  /* 0x000000ff0300720c */ /* 0x040fe20002724270 */
[----:B0-----:R-:W-:Y:S01]  /*4c20*/  FMUL R5, R42, R19 ;  /* 0x000000132a057220 */ /* 0x001fe20000400000 */
[----:B------:R-:W-:-:S04]  /*4c30*/  ISETP.GT.AND P4, PT, R3, 0x8, P4 ;  /* 0x000000080300780c */ /* 0x000fc80002784270 */
[----:B------:R0:W-:Y:S01]  /*4c40*/  @P0 STG.E desc[UR36][R8.64+0x80], R5 ;  /* 0x0000800508000986 */ /* 0x0001e2000c101924 */
[----:B-1----:R-:W-:Y:S01]  /*4c50*/  FMUL R11, R44, R19 ;  /* 0x000000132c0b7220 */ /* 0x002fe20000400000 */
[C---:B------:R-:W-:Y:S02]  /*4c60*/  ISETP.GT.AND P0, PT, R3.reuse, 0x8, P5 ;  /* 0x000000080300780c */ /* 0x040fe40002f04270 */
[----:B------:R-:W-:Y:S01]  /*4c70*/  @P3 STG.E desc[UR36][R8.64+0x84], R43 ;  /* 0x0000842b08003986 */ /* 0x000fe2000c101924 */
[C---:B------:R-:W-:Y:S02]  /*4c80*/  ISETP.GT.AND P5, PT, R4.reuse, 0x30, PT ;  /* 0x000000300400780c */ /* 0x040fe40003fa4270 */
        /* <DEDUP_REMOVED lines=21> */
[----:B------:R-:W-:Y:S02]  /*4de0*/  ISETP.GT.AND P0, PT, R3, 0x8, P5 ;  /* 0x000000080300780c */ /* 0x000fe40002f04270 */
[----:B------:R-:W-:Y:S01]  /*4df0*/  @P3 STG.E desc[UR36][R8.64+0xc4], R51 ;  /* 0x0000c43308003986 */ /* 0x000fe2000c101924 */
[----:B------:R-:W-:-:S03]  /*4e00*/  ISETP.GT.AND P5, PT, R4, 0x40, PT ;  /* 0x000000400400780c */ /* 0x000fc60003fa4270 */
[----:B------:R1:W-:Y:S01]  /*4e10*/  @P2 STG.E desc[UR36][R6.64+0xe0], R11 ;  /* 0x0000e00b06002986 */ /* 0x0003e2000c101924 */
[----:B------:R-:W-:-:S03]  /*4e20*/  ISETP.GT.AND P3, PT, R3, RZ, P5 ;  /* 0x000000ff0300720c */ /* 0x000fc60002f64270 */
[----:B------:R-:W-:Y:S01]  /*4e30*/  @P1 STG.E desc[UR36][R6.64+0xe4], R53 ;  /* 0x0000e43506001986 */ /* 0x000fe2000c101924 */
[----:B------:R-:W-:Y:S01]  /*4e40*/  ISETP.GT.AND P1, PT, R4, 0x41, PT ;  /* 0x000000410400780c */ /* 0x000fe20003f24270 */
[----:B0-----:R-:W-:-:S03]  /*4e50*/  FMUL R5, R54, R19 ;  /* 0x0000001336057220 */ /* 0x001fc60000400000 */
[C---:B------:R-:W-:Y:S02]  /*4e60*/  ISETP.GT.AND P2, PT, R3.reuse, RZ, P1 ;  /* 0x000000ff0300720c */ /* 0x040fe40000f44270 */
[----:B------:R0:W-:Y:S01]  /*4e70*/  @P0 STG.E desc[UR36][R8.64+0xe0], R5 ;  /* 0x0000e00508000986 */ /* 0x0001e2000c101924 */
[-C--:B-1----:R-:W-:Y:S01]  /*4e80*/  FMUL R11, R56, R19.reuse ;  /* 0x00000013380b7220 */ /* 0x082fe20000400000 */
[C---:B------:R-:W-:Y:S02]  /*4e90*/  ISETP.GT.AND P0, PT, R3.reuse, 0x8, P5 ;  /* 0x000000080300780c */ /* 0x040fe40002f04270 */
[----:B------:R-:W-:Y:S01]  /*4ea0*/  @P4 STG.E desc[UR36][R8.64+0xe4], R55 ;  /* 0x0000e43708004986 */ /* 0x000fe2000c101924 */
[C---:B------:R-:W-:Y:S02]  /*4eb0*/  ISETP.GT.AND P1, PT, R3.reuse, 0x8, P1 ;  /* 0x000000080300780c */ /* 0x040fe40000f24270 */
[C---:B------:R-:W-:Y:S01]  /*4ec0*/  ISETP.GT.AND P5, PT, R4.reuse, 0x48, PT ;  /* 0x000000480400780c */ /* 0x040fe20003fa4270 */
[----:B------:R1:W-:Y:S03]  /*4ed0*/  @P3 STG.E desc[UR36][R6.64+0x100], R11 ;  /* 0x0001000b06003986 */ /* 0x0003e6000c101924 */
[----:B------:R-:W-:Y:S01]  /*4ee0*/  ISETP.GT.AND P4, PT, R3, RZ, P5 ;  /* 0x000000ff0300720c */ /* 0x000fe20002f84270 */
[----:B------:R-:W-:Y:S01]  /*4ef0*/  @P2 STG.E desc[UR36][R6.64+0x104], R57 ;  /* 0x0001043906002986 */ /* 0x000fe2000c101924 */
[----:B------:R-:W-:Y:S01]  /*4f00*/  ISETP.GT.AND P2, PT, R4, 0x49, PT ;  /* 0x000000490400780c */ /* 0x000fe20003f44270 */
[----:B0-----:R-:W-:-:S03]  /*4f10*/  FMUL R5, R58, R19 ;  /* 0x000000133a057220 */ /* 0x001fc60000400000 */
[C---:B------:R-:W-:Y:S02]  /*4f20*/  ISETP.GT.AND P3, PT, R3.reuse, RZ, P2 ;  /* 0x000000ff0300720c */ /* 0x040fe40001764270 */
[----:B------:R0:W-:Y:S01]  /*4f30*/  @P0 STG.E desc[UR36][R8.64+0x100], R5 ;  /* 0x0001000508000986 */ /* 0x0001e2000c101924 */
[----:B-1----:R-:W-:Y:S01]  /*4f40*/  FMUL R11, R60, R19 ;  /* 0x000000133c0b7220 */ /* 0x002fe20000400000 */
[C---:B------:R-:W-:Y:S02]  /*4f50*/  ISETP.GT.AND P2, PT, R3.reuse, 0x8, P2 ;  /* 0x000000080300780c */ /* 0x040fe40001744270 */
[----:B------:R-:W-:Y:S01]  /*4f60*/  @P1 STG.E desc[UR36][R8.64+0x104], R59 ;  /* 0x0001043b08001986 */ /* 0x000fe2000c101924 */
[----:B------:R-:W-:Y:S02]  /*4f70*/  ISETP.GT.AND P1, PT, R3, 0x8, P5 ;  /* 0x000000080300780c */ /* 0x000fe40002f24270 */
[C---:B------:R-:W-:Y:S01]  /*4f80*/  ISETP.GT.AND P5, PT, R4.reuse, 0x50, PT ;  /* 0x000000500400780c */ /* 0x040fe20003fa4270 */
[----:B------:R1:W-:Y:S01]  /*4f90*/  @P4 STG.E desc[UR36][R6.64+0x120], R11 ;  /* 0x0001200b06004986 */ /* 0x0003e2000c101924 */
[----:B------:R-:W-:-:S03]  /*4fa0*/  ISETP.GT.AND P0, PT, R4, 0x51, PT ;  /* 0x000000510400780c */ /* 0x000fc60003f04270 */
[----:B------:R-:W-:Y:S01]  /*4fb0*/  @P3 STG.E desc[UR36][R6.64+0x124], R61 ;  /* 0x0001243d06003986 */ /* 0x000fe2000c101924 */
[C---:B------:R-:W-:Y:S01]  /*4fc0*/  ISETP.GT.AND P3, PT, R3.reuse, RZ, P5 ;  /* 0x000000ff0300720c */ /* 0x040fe20002f64270 */
[-C--:B0-----:R-:W-:Y:S01]  /*4fd0*/  FMUL R5, R62, R19.reuse ;  /* 0x000000133e057220 */ /* 0x081fe20000400000 */
[C---:B------:R-:W-:Y:S02]  /*4fe0*/  ISETP.GT.AND P4, PT, R3.reuse, RZ, P0 ;  /* 0x000000ff0300720c */ /* 0x040fe40000784270 */
[C---:B------:R-:W-:Y:S02]  /*4ff0*/  ISETP.GT.AND P0, PT, R3.reuse, 0x8, P0 ;  /* 0x000000080300780c */ /* 0x040fe40000704270 */
[----:B------:R0:W-:Y:S01]  /*5000*/  @P1 STG.E desc[UR36][R8.64+0x120], R5 ;  /* 0x0001200508001986 */ /* 0x0001e2000c101924 */
[----:B------:R-:W-:Y:S01]  /*5010*/  ISETP.GT.AND P1, PT, R3, 0x8, P5 ;  /* 0x000000080300780c */ /* 0x000fe20002f24270 */
[----:B-1----:R-:W-:Y:S02]  /*5020*/  FMUL R11, R64, R19 ;  /* 0x00000013400b7220 */ /* 0x002fe40000400000 */
[----:B------:R-:W-:Y:S01]  /*5030*/  @P2 STG.E desc[UR36][R8.64+0x124], R63 ;  /* 0x0001243f08002986 */ /* 0x000fe2000c101924 */
[----:B------:R-:W-:-:S03]  /*5040*/  ISETP.GT.AND P2, PT, R4, 0x58, PT ;  /* 0x000000580400780c */ /* 0x000fc60003f44270 */
[----:B------:R1:W-:Y:S01]  /*5050*/  @P3 STG.E desc[UR36][R6.64+0x140], R11 ;  /* 0x0001400b06003986 */ /* 0x0003e2000c101924 */
[C---:B------:R-:W-:Y:S02]  /*5060*/  ISETP.GT.AND P5, PT, R3.reuse, RZ, P2 ;  /* 0x000000ff0300720c */ /* 0x040fe400017a4270 */
[----:B------:R-:W-:Y:S01]  /*5070*/  ISETP.GT.AND P3, PT, R4, 0x59, PT ;  /* 0x000000590400780c */ /* 0x000fe20003f64270 */
[-C--:B0-----:R-:W-:Y:S01]  /*5080*/  FMUL R5, R66, R19.reuse ;  /* 0x0000001342057220 */ /* 0x081fe20000400000 */
[----:B------:R-:W-:Y:S01]  /*5090*/  @P4 STG.E desc[UR36][R6.64+0x144], R65 ;  /* 0x0001444106004986 */ /* 0x000fe2000c101924 */
[C---:B------:R-:W-:Y:S02]  /*50a0*/  ISETP.GT.AND P2, PT, R3.reuse, 0x8, P2 ;  /* 0x000000080300780c */ /* 0x040fe40001744270 */
[C---:B------:R-:W-:Y:S01]  /*50b0*/  ISETP.GT.AND P4, PT, R3.reuse, RZ, P3 ;  /* 0x000000ff0300720c */ /* 0x040fe20001f84270 */
[----:B------:R0:W-:Y:S01]  /*50c0*/  @P1 STG.E desc[UR36][R8.64+0x140], R5 ;  /* 0x0001400508001986 */ /* 0x0001e2000c101924 */
[----:B------:R-:W-:Y:S01]  /*50d0*/  ISETP.GT.AND P3, PT, R3, 0x8, P3 ;  /* 0x000000080300780c */ /* 0x000fe20001f64270 */
[----:B-1----:R-:W-:-:S02]  /*50e0*/  FMUL R11, R68, R19 ;  /* 0x00000013440b7220 */ /* 0x002fc40000400000 */
[----:B------:R-:W-:Y:S01]  /*50f0*/  @P0 STG.E desc[UR36][R8.64+0x144], R67 ;  /* 0x0001444308000986 */ /* 0x000fe2000c101924 */
[C---:B------:R-:W-:Y:S02]  /*5100*/  ISETP.GT.AND P0, PT, R4.reuse, 0x60, PT ;  /* 0x000000600400780c */ /* 0x040fe40003f04270 */
[----:B------:R-:W-:Y:S01]  /*5110*/  ISETP.GT.AND P1, PT, R4, 0x61, PT ;  /* 0x000000610400780c */ /* 0x000fe20003f24270 */
[----:B------:R1:W-:Y:S01]  /*5120*/  @P5 STG.E desc[UR36][R6.64+0x160], R11 ;  /* 0x0001600b06005986 */ /* 0x0003e2000c101924 */
[C---:B------:R-:W-:Y:S02]  /*5130*/  ISETP.GT.AND P5, PT, R3.reuse, RZ, P0 ;  /* 0x000000ff0300720c */ /* 0x040fe400007a4270 */
[C---:B------:R-:W-:Y:S01]  /*5140*/  ISETP.GT.AND P0, PT, R3.reuse, 0x8, P0 ;  /* 0x000000080300780c */ /* 0x040fe20000704270 */
[----:B0-----:R-:W-:Y:S01]  /*5150*/  FMUL R5, R70, R19 ;  /* 0x0000001346057220 */ /* 0x001fe20000400000 */
[----:B------:R-:W-:Y:S01]  /*5160*/  @P4 STG.E desc[UR36][R6.64+0x164], R69 ;  /* 0x0001644506004986 */ /* 0x000fe2000c101924 */
[----:B------:R-:W-:-:S02]  /*5170*/  ISETP.GT.AND P4, PT, R3, RZ, P1 ;  /* 0x000000ff0300720c */ /* 0x000fc40000f84270 */
[----:B------:R-:W-:Y:S01]  /*5180*/  ISETP.GT.AND P1, PT, R3, 0x8, P1 ;  /* 0x000000080300780c */ /* 0x000fe20000f24270 */
[----:B------:R0:W-:Y:S01]  /*5190*/  @P2 STG.E desc[UR36][R8.64+0x160], R5 ;  /* 0x0001600508002986 */ /* 0x0001e2000c101924 */
[----:B------:R-:W-:Y:S01]  /*51a0*/  ISETP.GT.AND P2, PT, R4, 0x68, PT ;  /* 0x000000680400780c */ /* 0x000fe20003f44270 */
[----:B-1----:R-:W-:Y:S02]  /*51b0*/  FMUL R11, R72, R19 ;  /* 0x00000013480b7220 */ /* 0x002fe40000400000 */
[----:B------:R-:W-:Y:S01]  /*51c0*/  @P3 STG.E desc[UR36][R8.64+0x164], R71 ;  /* 0x0001644708003986 */ /* 0x000fe2000c101924 */
[----:B------:R-:W-:-:S03]  /*51d0*/  ISETP.GT.AND P3, PT, R4, 0x69, PT ;  /* 0x000000690400780c */ /* 0x000fc60003f64270 */
[----:B------:R1:W-:Y:S01]  /*51e0*/  @P5 STG.E desc[UR36][R6.64+0x180], R11 ;  /* 0x0001800b06005986 */ /* 0x0003e2000c101924 */
[C---:B------:R-:W-:Y:S02]  /*51f0*/  ISETP.GT.AND P5, PT, R3.reuse, RZ, P2 ;  /* 0x000000ff0300720c */ /* 0x040fe400017a4270 */
[C---:B------:R-:W-:Y:S01]  /*5200*/  ISETP.GT.AND P2, PT, R3.reuse, 0x8, P2 ;  /* 0x000000080300780c */ /* 0x040fe20001744270 */
[-C--:B0-----:R-:W-:Y:S01]  /*5210*/  FMUL R5, R74, R19.reuse ;  /* 0x000000134a057220 */ /* 0x081fe20000400000 */
[----:B------:R-:W-:Y:S01]  /*5220*/  @P4 STG.E desc[UR36][R6.64+0x184], R73 ;  /* 0x0001844906004986 */ /* 0x000fe2000c101924 */
[C---:B------:R-:W-:Y:S02]  /*5230*/  ISETP.GT.AND P4, PT, R3.reuse, RZ, P3 ;  /* 0x000000ff0300720c */ /* 0x040fe40001f84270 */
[----:B------:R-:W-:Y:S01]  /*5240*/  ISETP.GT.AND P3, PT, R3, 0x8, P3 ;  /* 0x000000080300780c */ /* 0x000fe20001f64270 */
[----:B------:R0:W-:Y:S01]  /*5250*/  @P0 STG.E desc[UR36][R8.64+0x180], R5 ;  /* 0x0001800508000986 */ /* 0x0001e2000c101924 */
[----:B------:R-:W-:Y:S01]  /*5260*/  ISETP.GT.AND P0, PT, R4, 0x70, PT ;  /* 0x000000700400780c */ /* 0x000fe20003f04270 */
[----:B-1----:R-:W-:-:S02]  /*5270*/  FMUL R11, R76, R19 ;  /* 0x000000134c0b7220 */ /* 0x002fc40000400000 */
[----:B------:R-:W-:Y:S01]  /*5280*/  @P1 STG.E desc[UR36][R8.64+0x184], R75 ;  /* 0x0001844b08001986 */ /* 0x000fe2000c101924 */
[----:B------:R-:W-:-:S03]  /*5290*/  ISETP.GT.AND P1, PT, R4, 0x71, PT ;  /* 0x000000710400780c */ /* 0x000fc60003f24270 */
[----:B------:R1:W-:Y:S01]  /*52a0*/  @P5 STG.E desc[UR36][R6.64+0x1a0], R11 ;  /* 0x0001a00b06005986 */ /* 0x0003e2000c101924 */
[C---:B------:R-:W-:Y:S02]  /*52b0*/  ISETP.GT.AND P5, PT, R3.reuse, RZ, P0 ;  /* 0x000000ff0300720c */ /* 0x040fe400007a4270 */
[C---:B------:R-:W-:Y:S01]  /*52c0*/  ISETP.GT.AND P0, PT, R3.reuse, 0x8, P0 ;  /* 0x000000080300780c */ /* 0x040fe20000704270 */
[----:B------:R-:W-:Y:S01]  /*52d0*/  @P4 STG.E desc[UR36][R6.64+0x1a4], R77 ;  /* 0x0001a44d06004986 */ /* 0x000fe2000c101924 */
[-C--:B0-----:R-:W-:Y:S01]  /*52e0*/  FMUL R5, R78, R19.reuse ;  /* 0x000000134e057220 */ /* 0x081fe20000400000 */
[C---:B------:R-:W-:Y:S02]  /*52f0*/  ISETP.GT.AND P4, PT, R3.reuse, RZ, P1 ;  /* 0x000000ff0300720c */ /* 0x040fe40000f84270 */
[----:B------:R-:W-:Y:S02]  /*5300*/  ISETP.GT.AND P1, PT, R3, 0x8, P1 ;  /* 0x000000080300780c */ /* 0x000fe40000f24270 */
[----:B------:R0:W-:Y:S01]  /*5310*/  @P2 STG.E desc[UR36][R8.64+0x1a0], R5 ;  /* 0x0001a00508002986 */ /* 0x0001e2000c101924 */
[----:B------:R-:W-:Y:S01]  /*5320*/  ISETP.GT.AND P2, PT, R4, 0x78, PT ;  /* 0x000000780400780c */ /* 0x000fe20003f44270 */
[----:B-1----:R-:W-:-:S02]  /*5330*/  FMUL R11, R80, R19 ;  /* 0x00000013500b7220 */ /* 0x002fc40000400000 */
[----:B------:R-:W-:Y:S01]  /*5340*/  @P3 STG.E desc[UR36][R8.64+0x1a4], R79 ;  /* 0x0001a44f08003986 */ /* 0x000fe2000c101924 */
[----:B------:R-:W-:Y:S01]  /*5350*/  ISETP.GT.AND P3, PT, R4, 0x79, PT ;  /* 0x000000790400780c */ /* 0x000fe20003f64270 */
[----:B------:R-:W-:Y:S02]  /*5360*/  @P5 IMAD.MOV.U32 R4, RZ, RZ, R6 ;  /* 0x000000ffff045224 */ /* 0x000fe400078e0006 */
[----:B0-----:R-:W-:-:S05]  /*5370*/  @P5 IMAD.MOV.U32 R5, RZ, RZ, R7 ;  /* 0x000000ffff055224 */ /* 0x001fca00078e0007 */
[----:B------:R0:W-:Y:S01]  /*5380*/  @P5 STG.E desc[UR36][R4.64+0x1c0], R11 ;  /* 0x0001c00b04005986 */ /* 0x0001e2000c101924 */
[C---:B------:R-:W-:Y:S02]  /*5390*/  ISETP.GT.AND P5, PT, R3.reuse, RZ, P3 ;  /* 0x000000ff0300720c */ /* 0x040fe40001fa4270 */
[----:B------:R-:W-:Y:S01]  /*53a0*/  ISETP.GT.AND P3, PT, R3, 0x8, P3 ;  /* 0x000000080300780c */ /* 0x000fe20001f64270 */
[----:B0-----:R-:W-:Y:S02]  /*53b0*/  @P4 IMAD.MOV.U32 R4, RZ, RZ, R6 ;  /* 0x000000ffff044224 */ /* 0x001fe400078e0006 */
[----:B------:R-:W-:Y:S01]  /*53c0*/  FMUL R11, R84, R19 ;  /* 0x00000013540b7220 */ /* 0x000fe20000400000 */
[----:B------:R-:W-:-:S05]  /*53d0*/  @P4 IMAD.MOV.U32 R5, RZ, RZ, R7 ;  /* 0x000000ffff054224 */ /* 0x000fca00078e0007 */
[----:B------:R0:W-:Y:S01]  /*53e0*/  @P4 STG.E desc[UR36][R4.64+0x1c4], R81 ;  /* 0x0001c45104004986 */ /* 0x0001e2000c101924 */
[C---:B------:R-:W-:Y:S02]  /*53f0*/  ISETP.GT.AND P4, PT, R3.reuse, RZ, P2 ;  /* 0x000000ff0300720c */ /* 0x040fe40001784270 */
[----:B------:R-:W-:Y:S01]  /*5400*/  ISETP.GT.AND P2, PT, R3, 0x8, P2 ;  /* 0x000000080300780c */ /* 0x000fe20001744270 */
[----:B------:R-:W-:Y:S01]  /*5410*/  FMUL R3, R82, R19 ;  /* 0x0000001352037220 */ /* 0x000fe20000400000 */
[----:B0-----:R-:W-:Y:S02]  /*5420*/  @P0 IMAD.MOV.U32 R4, RZ, RZ, R8 ;  /* 0x000000ffff040224 */ /* 0x001fe400078e0008 */
[----:B------:R-:W-:-:S05]  /*5430*/  @P0 IMAD.MOV.U32 R5, RZ, RZ, R9 ;  /* 0x000000ffff050224 */ /* 0x000fca00078e0009 */
[----:B------:R0:W-:Y:S02]  /*5440*/  @P0 STG.E desc[UR36][R4.64+0x1c0], R3 ;  /* 0x0001c00304000986 */ /* 0x0001e4000c101924 */
[----:B0-----:R-:W-:Y:S02]  /*5450*/  @P1 IMAD.MOV.U32 R4, RZ, RZ, R8 ;  /* 0x000000ffff041224 */ /* 0x001fe400078e0008 */
[----:B------:R-:W-:-:S05]  /*5460*/  @P1 IMAD.MOV.U32 R5, RZ, RZ, R9 ;  /* 0x000000ffff051224 */ /* 0x000fca00078e0009 */
[----:B------:R0:W-:Y:S02]  /*5470*/  @P1 STG.E desc[UR36][R4.64+0x1c4], R83 ;  /* 0x0001c45304001986 */ /* 0x0001e4000c101924 */
[----:B0-----:R-:W-:Y:S02]  /*5480*/  @P4 IMAD.MOV.U32 R4, RZ, RZ, R6 ;  /* 0x000000ffff044224 */ /* 0x001fe400078e0006 */
[----:B------:R-:W-:-:S05]  /*5490*/  @P4 IMAD.MOV.U32 R5, RZ, RZ, R7 ;  /* 0x000000ffff054224 */ /* 0x000fca00078e0007 */
[----:B------:R0:W-:Y:S04]  /*54a0*/  @P4 STG.E desc[UR36][R4.64+0x1e0], R11 ;  /* 0x0001e00b04004986 */ /* 0x0001e8000c101924 */
[----:B------:R4:W-:Y:S01]  /*54b0*/  @P5 STG.E desc[UR36][R6.64+0x1e4], R85 ;  /* 0x0001e45506005986 */ /* 0x0009e2000c101924 */
[----:B0-----:R-:W-:Y:S02]  /*54c0*/  @P2 IMAD.MOV.U32 R4, RZ, RZ, R8 ;  /* 0x000000ffff042224 */ /* 0x001fe400078e0008 */
[----:B------:R-:W-:-:S05]  /*54d0*/  @P2 IMAD.MOV.U32 R5, RZ, RZ, R9 ;  /* 0x000000ffff052224 */ /* 0x000fca00078e0009 */
[----:B------:R4:W-:Y:S04]  /*54e0*/  @P2 STG.E desc[UR36][R4.64+0x1e0], R13 ;  /* 0x0001e00d04002986 */ /* 0x0009e8000c101924 */
[----:B------:R4:W-:Y:S02]  /*54f0*/  @P3 STG.E desc[UR36][R8.64+0x1e4], R87 ;  /* 0x0001e45708003986 */ /* 0x0009e4000c101924 */
.L_x_154:
[----:B------:R-:W-:Y:S05]  /*5500*/  BSYNC B0 ;  /* 0x0000000000007941 */ /* 0x000fea0003800000 */
.L_x_28:
[----:B------:R-:W-:Y:S01]  /*5510*/  IADD3 R16, P0, R16, UR38, RZ ;  /* 0x0000002610107c10 */ /* 0x000fe2000ff1e0ff */
[----:B------:R-:W-:Y:S01]  /*5520*/  ULDC.64 UR4, c[0x0][0x650] ;  /* 0x0001940000047ab9 */ /* 0x000fe20000000a00 */
[----:B------:R-:W-:Y:S01]  /*5530*/  PRMT R3, RZ, 0x7610, R3 ;  /* 0x00007610ff037816 */ /* 0x000fe20000000003 */
[----:B------:R-:W-:Y:S01]  /*5540*/  IMAD.MOV.U32 R99, RZ, RZ, -0x1 ;  /* 0xffffffffff637424 */ /* 0x000fe200078e00ff */
[----:B------:R-:W-:Y:S02]  /*5550*/  IADD3.X R17, R17, UR41, RZ, P0, !PT ;  /* 0x0000002911117c10 */ /* 0x000fe400087fe4ff */
[----:B------:R-:W-:Y:S02]  /*5560*/  ISETP.GE.U32.AND P0, PT, R16, UR4, PT ;  /* 0x0000000410007c0c */ /* 0x000fe4000bf06070 */
[----:B------:R-:W-:Y:S02]  /*5570*/  MOV R100, 0xffffffff ;  /* 0xffffffff00647802 */ /* 0x000fe40000000f00 */
[----:B------:R-:W-:-:S13]  /*5580*/  ISETP.GE.U32.AND.EX P0, PT, R17, UR5, PT, P0 ;  /* 0x0000000511007c0c */ /* 0x000fda000bf06100 */
[----:B------:R-:W-:Y:S05]  /*5590*/  @P0 BRA `(.L_x_155) ;  /* 0x00000004004c0947 */ /* 0x000fea0003800000 */
[----:B--2---:R-:W2:Y:S01]  /*55a0*/  LDC.64 R10, c[0x0][0x628] ;  /* 0x00018a00ff0a7b82 */ /* 0x004ea20000000a00 */
[----:B0--3--:R-:W0:Y:S01]  /*55b0*/  S2R R12, SR_CTAID.X ;  /* 0x00000000000c7919 */ /* 0x009e220000002500 */
[----:B-1--4-:R-:W-:Y:S02]  /*55c0*/  IMAD.MOV.U32 R8, RZ, RZ, R16 ;  /* 0x000000ffff087224 */ /* 0x012fe400078e0010 */
[----:B------:R-:W-:Y:S01]  /*55d0*/  IMAD.MOV.U32 R9, RZ, RZ, R17 ;  /* 0x000000ffff097224 */ /* 0x000fe200078e0011 */
[----:B------:R-:W1:Y:S03]  /*55e0*/  S2R R20, SR_CTAID.Y ;  /* 0x0000000000147919 */ /* 0x000e660000002600 */
[----:B------:R-:W3:Y:S08]  /*55f0*/  LDC R0, c[0x0][0x630] ;  /* 0x00018c00ff007b82 */ /* 0x000ef00000000800 */
[----:B------:R-:W4:Y:S01]  /*5600*/  LDC.64 R14, c[0x0][0x620] ;  /* 0x00018800ff0e7b82 */ /* 0x000f220000000a00 */
[----:B--2---:R-:W-:-:S04]  /*5610*/  ISETP.NE.U32.AND P0, PT, R10, RZ, PT ;  /* 0x000000ff0a00720c */ /* 0x004fc80003f05070 */
[----:B------:R-:W-:-:S13]  /*5620*/  ISETP.NE.AND.EX P0, PT, R11, RZ, PT, P0 ;  /* 0x000000ff0b00720c */ /* 0x000fda0003f05300 */
[----:B01-34-:R-:W-:Y:S05]  /*5630*/  @!P0 BRA `(.L_x_156) ;  /* 0x0000000000288947 */ /* 0x01bfea0003800000 */
        /* <DEDUP_REMOVED lines=10> */
.L_x_156:
[-CC-:B------:R-:W-:Y:S01]  /*56e0*/  SHF.R.U64 R99, R8, R0.reuse, R9.reuse ;  /* 0x0000000008637219 */ /* 0x180fe20000001209 */
[----:B------:R-:W0:Y:S01]  /*56f0*/  LDC.64 R26, c[0x0][0x640] ;  /* 0x00019000ff1a7b82 */ /* 0x000e220000000a00 */
[----:B------:R-:W-:Y:S01]  /*5700*/  SHF.R.U32.HI R0, RZ, R0, R9 ;  /* 0x00000000ff007219 */ /* 0x000fe20000011609 */
[----:B------:R-:W-:Y:S01]  /*5710*/  ULDC UR4, c[0x0][0x150] ;  /* 0x0000540000047ab9 */ /* 0x000fe20000000800 */
[----:B------:R-:W-:Y:S02]  /*5720*/  IADD3 R3, P0, RZ, -R99, RZ ;  /* 0x80000063ff037210 */ /* 0x000fe40007f1e0ff */
[----:B------:R-:W-:-:S03]  /*5730*/  I2FP.F32.U32 R7, R12 ;  /* 0x0000000c00077245 */ /* 0x000fc60000201000 */
[----:B------:R-:W1:Y:S01]  /*5740*/  LDC R6, c[0x0][0x618] ;  /* 0x00018600ff067b82 */ /* 0x000e620000000800 */
[----:B------:R-:W-:Y:S02]  /*5750*/  IMAD.X R5, RZ, RZ, ~R0, P0 ;  /* 0x000000ffff057224 */ /* 0x000fe400000e0e00 */
[----:B------:R-:W-:Y:S01]  /*5760*/  FMUL R7, R7, UR4 ;  /* 0x0000000407077c20 */ /* 0x000fe20008400000 */
[----:B------:R-:W-:Y:S01]  /*5770*/  ULDC UR4, c[0x0][0x154] ;  /* 0x0000550000047ab9 */ /* 0x000fe20000000800 */
[-C--:B------:R-:W-:Y:S02]  /*5780*/  IMAD R0, R5, R14.reuse, RZ ;  /* 0x0000000e05007224 */ /* 0x080fe400078e02ff */
[C---:B------:R-:W-:Y:S01]  /*5790*/  IMAD.WIDE.U32 R4, R3.reuse, R14, R16 ;  /* 0x0000000e03047225 */ /* 0x040fe200078e0010 */
[----:B------:R-:W2:Y:S01]  /*57a0*/  LDC R8, c[0x0][0x608] ;  /* 0x00018200ff087b82 */ /* 0x000ea20000000800 */
[----:B------:R-:W3:Y:S02]  /*57b0*/  F2I.U32.TRUNC.NTZ R7, R7 ;  /* 0x0000000700077305 */ /* 0x000ee4000020f000 */
[----:B------:R-:W-:Y:S01]  /*57c0*/  IMAD R3, R3, R15, R0 ;  /* 0x0000000f03037224 */ /* 0x000fe200078e0200 */
[----:B------:R-:W-:-:S03]  /*57d0*/  I2FP.F32.U32 R0, R20 ;  /* 0x0000001400007245 */ /* 0x000fc60000201000 */
[----:B------:R-:W-:Y:S01]  /*57e0*/  IMAD.IADD R3, R5, 0x1, R3 ;  /* 0x0000000105037824 */ /* 0x000fe200078e0203 */
[----:B------:R-:W4:Y:S01]  /*57f0*/  LDC R11, c[0x0][0x658] ;  /* 0x00019600ff0b7b82 */ /* 0x000f220000000800 */
[----:B0-----:R-:W-:-:S04]  /*5800*/  ISETP.NE.U32.AND P0, PT, R26, RZ, PT ;  /* 0x000000ff1a00720c */ /* 0x001fc80003f05070 */
[----:B------:R-:W-:-:S03]  /*5810*/  ISETP.NE.AND.EX P0, PT, R27, RZ, PT, P0 ;  /* 0x000000ff1b00720c */ /* 0x000fc60003f05300 */
[----:B------:R-:W0:Y:S01]  /*5820*/  LDC R9, c[0x0][0x144] ;  /* 0x00005100ff097b82 */ /* 0x000e220000000800 */
[-C--:B-1----:R-:W-:Y:S01]  /*5830*/  SHF.R.U64 R10, R4, R6.reuse, R3 ;  /* 0x00000006040a7219 */ /* 0x082fe20000001203 */
[----:B---3--:R-:W-:Y:S01]  /*5840*/  IMAD.MOV R7, RZ, RZ, -R7 ;  /* 0x000000ffff077224 */ /* 0x008fe200078e0a07 */
[----:B------:R-:W-:Y:S01]  /*5850*/  SHF.R.U32.HI R3, RZ, R6, R3 ;  /* 0x00000006ff037219 */ /* 0x000fe20000011603 */
[----:B------:R-:W-:-:S04]  /*5860*/  FMUL R6, R0, UR4 ;  /* 0x0000000400067c20 */ /* 0x000fc80008400000 */
[----:B------:R-:W1:Y:S01]  /*5870*/  LDC R21, c[0x0][0x148] ;  /* 0x00005200ff157b82 */ /* 0x000e620000000800 */
[----:B------:R3:W0:Y:S01]  /*5880*/  F2I.U32.TRUNC.NTZ R14, R6 ;  /* 0x00000006000e7305 */ /* 0x000622000020f000 */
[-CC-:B--2---:R-:W-:Y:S02]  /*5890*/  SHF.R.U64 R13, R10, R8.reuse, R3.reuse ;  /* 0x000000080a0d7219 */ /* 0x184fe40000001203 */
[----:B------:R-:W-:-:S04]  /*58a0*/  SHF.R.U32.HI R0, RZ, R8, R3 ;  /* 0x00000008ff007219 */ /* 0x000fc80000011603 */
[----:B------:R-:W2:Y:S01]  /*58b0*/  LDC R24, c[0x0][0x648] ;  /* 0x00019200ff187b82 */ /* 0x000ea20000000800 */
[-CC-:B----4-:R-:W-:Y:S02]  /*58c0*/  SHF.R.U64 R15, R13, R11.reuse, R0.reuse ;  /* 0x0000000b0d0f7219 */ /* 0x190fe40000001200 */
[----:B------:R-:W-:-:S03]  /*58d0*/  SHF.R.U32.HI R5, RZ, R11, R0 ;  /* 0x0000000bff057219 */ /* 0x000fc60000011600 */
[----:B------:R-:W-:Y:S02]  /*58e0*/  IMAD.MOV.U32 R4, RZ, RZ, R15 ;  /* 0x000000ffff047224 */ /* 0x000fe400078e000f */
[----:B------:R-:W4:Y:S01]  /*58f0*/  LDC R28, c[0x0][0x638] ;  /* 0x00018e00ff1c7b82 */ /* 0x000f220000000800 */
[----:B0-----:R-:W-:-:S07]  /*5900*/  IMAD R25, R9, R7, R12 ;  /* 0x0000000709197224 */ /* 0x001fce00078e020c */
[----:B------:R-:W0:Y:S08]  /*5910*/  LDC R29, c[0x0][0x610] ;  /* 0x00018400ff1d7b82 */ /* 0x000e300000000800 */
[----:B------:R-:W0:Y:S01]  /*5920*/  LDC R30, c[0x0][0x600] ;  /* 0x00018000ff1e7b82 */ /* 0x000e220000000800 */
[----:B-123--:R-:W-:Y:S05]  /*5930*/  @!P0 BRA `(.L_x_157) ;  /* 0x0000000000288947 */ /* 0x00efea0003800000 */
        /* <DEDUP_REMOVED lines=10> */
.L_x_157:
[----:B------:R-:W-:Y:S01]  /*59e0*/  ISETP.NE.AND P0, PT, R2, 0x1, PT ;  /* 0x000000010200780c */ /* 0x000fe20003f05270 */
[----:B------:R-:W-:Y:S01]  /*59f0*/  IMAD.MOV R14, RZ, RZ, -R14 ;  /* 0x000000ffff0e7224 */ /* 0x000fe200078e0a0e */
[----:B------:R-:W-:Y:S02]  /*5a00*/  SHF.R.U64 R0, R4, R24, R5 ;  /* 0x0000001804007219 */ /* 0x000fe40000001205 */
[----:B------:R-:W-:Y:S02]  /*5a10*/  LOP3.LUT R3, R13, R96, RZ, 0xc0, !PT ;  /* 0x000000600d037212 */ /* 0x000fe400078ec0ff */
[----:B------:R-:W-:Y:S01]  /*5a20*/  LOP3.LUT R10, R10, R95, RZ, 0xc0, !PT ;  /* 0x0000005f0a0a7212 */ /* 0x000fe200078ec0ff */
[----:B------:R-:W-:Y:S02]  /*5a30*/  IMAD.MOV R4, RZ, RZ, -R0 ;  /* 0x000000ffff047224 */ /* 0x000fe400078e0a00 */
[----:B------:R-:W-:Y:S02]  /*5a40*/  IMAD R0, R90, R0, R3 ;  /* 0x000000005a007224 */ /* 0x000fe400078e0203 */
[----:B----4-:R-:W-:-:S02]  /*5a50*/  IMAD R3, R4, R28, R15 ;  /* 0x0000001c04037224 */ /* 0x010fc400078e020f */
[----:B------:R-:W-:Y:S02]  /*5a60*/  @P0 IMAD R25, R21, R14, R20 ;  /* 0x0000000e15190224 */ /* 0x000fe400078e0214 */
[----:B0-----:R-:W-:Y:S02]  /*5a70*/  IMAD R5, R3, R30, R10 ;  /* 0x0000001e03057224 */ /* 0x001fe400078e020a */
[----:B------:R-:W-:Y:S02]  /*5a80*/  IMAD R0, R0, R29, R25 ;  /* 0x0000001d00007224 */ /* 0x000fe400078e0219 */
[----:B------:R-:W-:-:S03]  /*5a90*/  IMAD.MOV.U32 R4, RZ, RZ, 0x1 ;  /* 0x00000001ff047424 */ /* 0x000fc600078e00ff */
[----:B------:R-:W-:Y:S02]  /*5aa0*/  SEL R100, R5, R0, !P0 ;  /* 0x0000000005647207 */ /* 0x000fe40004000000 */
[----:B------:R-:W-:Y:S02]  /*5ab0*/  PRMT R3, R4, 0x7610, R3 ;  /* 0x0000761004037816 */ /* 0x000fe40000000003 */
[----:B------:R-:W-:-:S07]  /*5ac0*/  SEL R0, R0, R5, !P0 ;  /* 0x0000000500007207 */ /* 0x000fce0004000000 */
.L_x_155:
[----:B------:R-:W-:Y:S01]  /*5ad0*/  UIADD3 UR42, UR43, UR42, URZ ;  /* 0x0000002a2b2a7290 */ /* 0x000fe2000fffe03f */
[----:B------:R-:W-:Y:S01]  /*5ae0*/  LOP3.LUT P0, RZ, R3, 0xff, RZ, 0xc0, !PT ;  /* 0x000000ff03ff7812 */ /* 0x000fe2000780c0ff */
[----:B------:R-:W-:Y:S02]  /*5af0*/  IMAD.MOV.U32 R101, RZ, RZ, R0 ;  /* 0x000000ffff657224 */ /* 0x000fe400078e0000 */
[----:B------:R-:W-:Y:S02]  /*5b00*/  USHF.R.U32.HI UR4, URZ, 0x1, UR42 ;  /* 0x000000013f047899 */ /* 0x000fe4000801162a */
[----:B------:R-:W-:Y:S02]  /*5b10*/  UISETP.GT.U32.AND UP1, UPT, UR42, 0x1, UPT ;  /* 0x000000012a00788c */ /* 0x000fe4000bf24070 */
[----:B------:R-:W-:Y:S02]  /*5b20*/  ULOP3.LUT UR4, UR4, 0x1, URZ, 0xc0, !UPT ;  /* 0x0000000104047892 */ /* 0x000fe4000f8ec03f */
[----:B------:R-:W-:-:S02]  /*5b30*/  UISETP.LT.U32.AND UP1, UPT, UR43, 0x2, UP1 ;  /* 0x000000022b00788c */ /* 0x000fc40008f21070 */
[----:B------:R-:W-:Y:S02]  /*5b40*/  UISETP.NE.U32.AND UP0, UPT, UR4, 0x1, UPT ;  /* 0x000000010400788c */ /* 0x000fe4000bf05070 */
[----:B------:R-:W-:Y:S02]  /*5b50*/  USEL UR5, URZ, 0x1, !UP1 ;  /* 0x000000013f057887 */ /* 0x000fe4000c800000 */
[----:B------:R-:W-:Y:S02]  /*5b60*/  UISETP.GT.U32.AND UP0, UPT, UR43, 0x1, !UP0 ;  /* 0x000000012b00788c */ /* 0x000fe4000c704070 */
[----:B------:R-:W-:Y:S02]  /*5b70*/  ULOP3.LUT UR42, UR42, 0x1, URZ, 0xc0, !UPT ;  /* 0x000000012a2a7892 */ /* 0x000fe4000f8ec03f */
[----:B------:R-:W-:-:S04]  /*5b80*/  USEL UR4, URZ, 0x1, !UP0 ;  /* 0x000000013f047887 */ /* 0x000fc8000c000000 */
[----:B------:R-:W-:Y:S01]  /*5b90*/  ULOP3.LUT UR40, UR4, UR40, UR5, 0x96, !UPT ;  /* 0x0000002804287292 */ /* 0x000fe2000f8e9605 */
[----:B------:R-:W-:Y:S11]  /*5ba0*/  @P0 BRA `(.L_x_158) ;  /* 0xffffffb400740947 */ /* 0x000ff6000383ffff */
[----:B------:R-:W-:Y:S05]  /*5bb0*/  EXIT ;  /* 0x000000000000794d */ /* 0x000fea0003800000 */
.L_x_3:
        /* <DEDUP_REMOVED lines=26> */
.L_x_160:
[--C-:B------:R-:W-:Y:S01]  /*5d60*/  SHF.R.U64 R14, R12, R20, R13.reuse ;  /* 0x000000140c0e7219 */ /* 0x100fe2000000120d */
[----:B------:R-:W0:Y:S01]  /*5d70*/  LDC R24, c[0x0][0x618] ;  /* 0x00018600ff187b82 */ /* 0x000e220000000800 */
[----:B------:R-:W-:Y:S01]  /*5d80*/  I2FP.F32.U32 R8, R6 ;  /* 0x0000000600087245 */ /* 0x000fe20000201000 */
[----:B------:R-:W-:Y:S01]  /*5d90*/  ULDC UR4, c[0x0][0x150] ;  /* 0x0000540000047ab9 */ /* 0x000fe20000000800 */
[----:B------:R-:W-:Y:S02]  /*5da0*/  SHF.R.U32.HI R7, RZ, R20, R13 ;  /* 0x00000014ff077219 */ /* 0x000fe4000001160d */
[----:B------:R-:W-:Y:S01]  /*5db0*/  IADD3 R11, P0, RZ, -R14, RZ ;  /* 0x8000000eff0b7210 */ /* 0x000fe20007f1e0ff */
[----:B------:R-:W-:Y:S01]  /*5dc0*/  FMUL R13, R8, UR4 ;  /* 0x00000004080d7c20 */ /* 0x000fe20008400000 */
[----:B------:R-:W-:Y:S01]  /*5dd0*/  ULDC UR4, c[0x0][0x154] ;  /* 0x0000550000047ab9 */ /* 0x000fe20000000800 */
[----:B------:R-:W1:Y:S02]  /*5de0*/  LDC.64 R26, c[0x0][0x640] ;  /* 0x00019000ff1a7b82 */ /* 0x000e640000000a00 */
[----:B------:R-:W-:-:S02]  /*5df0*/  IMAD.X R7, RZ, RZ, ~R7, P0 ;  /* 0x000000ffff077224 */ /* 0x000fc400000e0e07 */
[----:B------:R-:W2:Y:S01]  /*5e00*/  F2I.U32.TRUNC.NTZ R13, R13 ;  /* 0x0000000d000d7305 */ /* 0x000ea2000020f000 */
[----:B------:R-:W-:-:S03]  /*5e10*/  IMAD.WIDE.U32 R8, R11, R22, R16 ;  /* 0x000000160b087225 */ /* 0x000fc600078e0010 */
[----:B------:R-:W3:Y:S01]  /*5e20*/  LDC R15, c[0x0][0x144] ;  /* 0x00005100ff0f7b82 */ /* 0x000ee20000000800 */
[----:B------:R-:W-:-:S04]  /*5e30*/  IMAD R10, R7, R22, RZ ;  /* 0x00000016070a7224 */ /* 0x000fc800078e02ff */
[----:B------:R-:W-:Y:S01]  /*5e40*/  IMAD R7, R11, R23, R10 ;  /* 0x000000170b077224 */ /* 0x000fe200078e020a */
[----:B------:R-:W-:Y:S02]  /*5e50*/  MOV R10, 0xffffffff ;  /* 0xffffffff000a7802 */ /* 0x000fe40000000f00 */
[----:B------:R-:W4:Y:S01]  /*5e60*/  LDC R20, c[0x0][0x608] ;  /* 0x00018200ff147b82 */ /* 0x000f220000000800 */
[----:B------:R-:W-:Y:S01]  /*5e70*/  IMAD.IADD R7, R9, 0x1, R7 ;  /* 0x0000000109077824 */ /* 0x000fe200078e0207 */
[----:B------:R-:W-:-:S04]  /*5e80*/  I2FP.F32.U32 R9, R3 ;  /* 0x0000000300097245 */ /* 0x000fc80000201000 */
[-C--:B0-----:R-:W-:Y:S01]  /*5e90*/  SHF.R.U64 R12, R8, R24.reuse, R7 ;  /* 0x00000018080c7219 */ /* 0x081fe20000001207 */
[----:B--2---:R-:W-:Y:S01]  /*5ea0*/  IMAD.MOV R8, RZ, RZ, -R13 ;  /* 0x000000ffff087224 */ /* 0x004fe200078e0a0d */
[----:B------:R-:W0:Y:S01]  /*5eb0*/  LDC R11, c[0x0][0x658] ;  /* 0x00019600ff0b7b82 */ /* 0x000e220000000800 */
[----:B-1----:R-:W-:Y:S01]  /*5ec0*/  ISETP.NE.U32.AND P0, PT, R26, RZ, PT ;  /* 0x000000ff1a00720c */ /* 0x002fe20003f05070 */
[----:B------:R-:W-:Y:S01]  /*5ed0*/  FMUL R9, R9, UR4 ;  /* 0x0000000409097c20 */ /* 0x000fe20008400000 */
[----:B------:R-:W-:Y:S02]  /*5ee0*/  SHF.R.U32.HI R7, RZ, R24, R7 ;  /* 0x00000018ff077219 */ /* 0x000fe40000011607 */
[----:B------:R-:W-:-:S03]  /*5ef0*/  ISETP.NE.AND.EX P0, PT, R27, RZ, PT, P0 ;  /* 0x000000ff1b00720c */ /* 0x000fc60003f05300 */
[----:B------:R-:W1:Y:S01]  /*5f00*/  LDC R22, c[0x0][0x148] ;  /* 0x00005200ff167b82 */ /* 0x000e620000000800 */
[----:B---3--:R-:W-:Y:S02]  /*5f10*/  IMAD R23, R15, R8, R6 ;  /* 0x000000080f177224 */ /* 0x008fe400078e0206 */
[----:B------:R-:W-:-:S05]  /*5f20*/  IMAD.MOV.U32 R8, RZ, RZ, 0x1 ;  /* 0x00000001ff087424 */ /* 0x000fca00078e00ff */
[----:B------:R-:W2:Y:S01]  /*5f30*/  LDC R21, c[0x0][0x600] ;  /* 0x00018000ff157b82 */ /* 0x000ea20000000800 */
[-CC-:B----4-:R-:W-:Y:S02]  /*5f40*/  SHF.R.U64 R15, R12, R20.reuse, R7.reuse ;  /* 0x000000140c0f7219 */ /* 0x190fe40000001207 */
[----:B------:R-:W-:Y:S02]  /*5f50*/  SHF.R.U32.HI R6, RZ, R20, R7 ;  /* 0x00000014ff067219 */ /* 0x000fe40000011607 */
[----:B------:R3:W4:Y:S03]  /*5f60*/  F2I.U32.TRUNC.NTZ R20, R9 ;  /* 0x0000000900147305 */ /* 0x000726000020f000 */
[----:B------:R-:W1:Y:S01]  /*5f70*/  LDC R25, c[0x0][0x648] ;  /* 0x00019200ff197b82 */ /* 0x000e620000000800 */
[-C--:B0-----:R-:W-:Y:S02]  /*5f80*/  SHF.R.U64 R19, R15, R11.reuse, R6 ;  /* 0x0000000b0f137219 */ /* 0x081fe40000001206 */
[----:B------:R-:W-:-:S02]  /*5f90*/  SHF.L.U32 R10, R10, R11, RZ ;  /* 0x0000000b0a0a7219 */ /* 0x000fc400000006ff */
[-C--:B------:R-:W-:Y:S01]  /*5fa0*/  SHF.R.U32.HI R7, RZ, R11.reuse, R6 ;  /* 0x0000000bff077219 */ /* 0x080fe20000011606 */
[----:B------:R-:W-:Y:S01]  /*5fb0*/  IMAD.MOV.U32 R6, RZ, RZ, R19 ;  /* 0x000000ffff067224 */ /* 0x000fe200078e0013 */
[----:B------:R-:W-:Y:S01]  /*5fc0*/  SHF.L.U32 R24, R8, R11, RZ ;  /* 0x0000000b08187219 */ /* 0x000fe200000006ff */
[----:B------:R-:W0:Y:S01]  /*5fd0*/  LDC R28, c[0x0][0x638] ;  /* 0x00018e00ff1c7b82 */ /* 0x000e220000000800 */
[----:B------:R-:W-:-:S07]  /*5fe0*/  LOP3.LUT R30, RZ, R10, RZ, 0x33, !PT ;  /* 0x0000000aff1e7212 */ /* 0x000fce00078e33ff */
[----:B------:R-:W0:Y:S01]  /*5ff0*/  LDC R29, c[0x0][0x610] ;  /* 0x00018400ff1d7b82 */ /* 0x000e220000000800 */
[----:B---34-:R-:W-:Y:S05]  /*6000*/  @!P0 BRA `(.L_x_161) ;  /* 0x0000000000288947 */ /* 0x018fea0003800000 */
[----:B------:R-:W3:Y:S02]  /*6010*/  LDC R6, c[0x0][0x64c] ;  /* 0x00019300ff067b82 */ /* 0x000ee40000000800 */
[----:B---3--:R-:W-:-:S05]  /*6020*/  IADD3 R11, P0, R19, R6, RZ ;  /* 0x00000006130b7210 */ /* 0x008fca0007f1e0ff */
        /* <DEDUP_REMOVED lines=8> */
.L_x_161:
[----:B------:R-:W-:Y:S01]  /*60b0*/  ISETP.NE.AND P0, PT, R2, 0x1, PT ;  /* 0x000000010200780c */ /* 0x000fe20003f05270 */
[----:B--2---:R-:W-:Y:S01]  /*60c0*/  VIADD R9, R21, 0xffffffff ;  /* 0xffffffff15097836 */ /* 0x004fe20000000000 */
[----:B-1----:R-:W-:Y:S01]  /*60d0*/  SHF.R.U64 R7, R6, R25, R7 ;  /* 0x0000001906077219 */ /* 0x002fe20000001207 */
[----:B------:R-:W-:Y:S01]  /*60e0*/  IMAD.MOV R20, RZ, RZ, -R20 ;  /* 0x000000ffff147224 */ /* 0x000fe200078e0a14 */
[----:B------:R-:W-:Y:S02]  /*60f0*/  LOP3.LUT R6, R15, R30, RZ, 0xc0, !PT ;  /* 0x0000001e0f067212 */ /* 0x000fe400078ec0ff */
[----:B------:R-:W-:Y:S01]  /*6100*/  LOP3.LUT R12, R12, R9, RZ, 0xc0, !PT ;  /* 0x000000090c0c7212 */ /* 0x000fe200078ec0ff */
[----:B------:R-:W-:Y:S02]  /*6110*/  IMAD.MOV R8, RZ, RZ, -R7 ;  /* 0x000000ffff087224 */ /* 0x000fe400078e0a07 */
[----:B------:R-:W-:Y:S02]  /*6120*/  IMAD R6, R24, R7, R6 ;  /* 0x0000000718067224 */ /* 0x000fe400078e0206 */
[----:B------:R-:W-:-:S02]  /*6130*/  IMAD.MOV.U32 R9, RZ, RZ, 0x1 ;  /* 0x00000001ff097424 */ /* 0x000fc400078e00ff */
[----:B------:R-:W-:Y:S02]  /*6140*/  @P0 IMAD R23, R22, R20, R3 ;  /* 0x0000001416170224 */ /* 0x000fe400078e0203 */
[----:B0-----:R-:W-:Y:S02]  /*6150*/  IMAD R3, R8, R28, R19 ;  /* 0x0000001c08037224 */ /* 0x001fe400078e0213 */
[----:B------:R-:W-:Y:S02]  /*6160*/  IMAD R13, R6, R29, R23 ;  /* 0x0000001d060d7224 */ /* 0x000fe400078e0217 */
[----:B------:R-:W-:Y:S02]  /*6170*/  IMAD R6, R3, R21, R12 ;  /* 0x0000001503067224 */ /* 0x000fe400078e020c */
[----:B------:R-:W-:-:S03]  /*6180*/  IMAD.MOV.U32 R8, RZ, RZ, R14 ;  /* 0x000000ffff087224 */ /* 0x000fc600078e000e */
[----:B------:R-:W-:Y:S02]  /*6190*/  SEL R20, R6, R13, !P0 ;  /* 0x0000000d06147207 */ /* 0x000fe40004000000 */
[----:B------:R-:W-:-:S07]  /*61a0*/  SEL R13, R13, R6, !P0 ;  /* 0x000000060d0d7207 */ /* 0x000fce0004000000 */
.L_x_159:
[----:B------:R-:W-:-:S08]  /*61b0*/  NOP ;  /* 0x0000000000007918 */ /* 0x000fd00000000000 */
[----:B------:R-:W0:-:S00]  /*61c0*/  USETMAXREG.DEALLOC.CTAPOOL 0x28 ;  /* 0x00000028000079c8 */ /* 0x000e0000080e0500 */
[----:B0-----:R-:W-:-:S13]  /*61d0*/  ISETP.NE.AND P0, PT, R0, RZ, PT ;  /* 0x000000ff0000720c */ /* 0x001fda0003f05270 */
[----:B------:R-:W-:Y:S05]  /*61e0*/  @P0 EXIT ;  /* 0x000000000000094d */ /* 0x000fea0003800000 */
[----:B------:R-:W-:Y:S01]  /*61f0*/  LOP3.LUT P0, RZ, R9, 0xff, RZ, 0xc0, !PT ;  /* 0x000000ff09ff7812 */ /* 0x000fe2000780c0ff */
[----:B------:R-:W-:Y:S02]  /*6200*/  IMAD.MOV.U32 R0, RZ, RZ, 0x1 ;  /* 0x00000001ff007424 */ /* 0x000fe400078e00ff */
[----:B------:R-:W-:-:S10]  /*6210*/  IMAD.MOV.U32 R3, RZ, RZ, RZ ;  /* 0x000000ffff037224 */ /* 0x000fd400078e00ff */
[----:B------:R-:W-:Y:S05]  /*6220*/  @!P0 BRA `(.L_x_162) ;  /* 0x0000000c00448947 */ /* 0x000fea0003800000 */
[----:B------:R-:W0:Y:S01]  /*6230*/  LDC R0, c[0x0][0x28c] ;  /* 0x0000a300ff007b82 */ /* 0x000e220000000800 */
[----:B------:R-:W-:Y:S01]  /*6240*/  LOP3.LUT P0, RZ, R4, 0x1f, RZ, 0xc0, !PT ;  /* 0x0000001f04ff7812 */ /* 0x000fe2000780c0ff */
[----:B------:R-:W-:Y:S01]  /*6250*/  ULDC UR5, c[0x0][0x658] ;  /* 0x0001960000057ab9 */ /* 0x000fe20000000800 */
[----:B------:R-:W-:Y:S01]  /*6260*/  UMOV UR6, 0xffffffff ;  /* 0xffffffff00067882 */ /* 0x000fe20000000000 */
[----:B------:R-:W-:Y:S01]  /*6270*/  BSSY B0, `(.L_x_162) ;  /* 0x00000cc000007945 */ /* 0x000fe20003800000 */
[----:B------:R-:W-:Y:S01]  /*6280*/  USHF.L.U32 UR6, UR6, UR5, URZ ;  /* 0x0000000506067299 */ /* 0x000fe2000800063f */
[C---:B------:R-:W-:Y:S01]  /*6290*/  ISETP.NE.AND P2, PT, R5.reuse, RZ, PT ;  /* 0x000000ff0500720c */ /* 0x040fe20003f45270 */
[----:B------:R-:W-:Y:S01]  /*62a0*/  UMOV UR7, 0x1 ;  /* 0x0000000100077882 */ /* 0x000fe20000000000 */
[----:B------:R-:W-:Y:S01]  /*62b0*/  ISETP.NE.OR P0, PT, R5, RZ, !P0 ;  /* 0x000000ff0500720c */ /* 0x000fe20004705670 */
[----:B------:R-:W-:Y:S01]  /*62c0*/  IMAD.MOV.U32 R11, RZ, RZ, 0x1 ;  /* 0x00000001ff0b7424 */ /* 0x000fe200078e00ff */
[----:B------:R-:W-:Y:S01]  /*62d0*/  LOP3.LUT R19, R18, 0x2, RZ, 0xfc, !PT ;  /* 0x0000000212137812 */ /* 0x000fe200078efcff */
[----:B------:R-:W-:Y:S01]  /*62e0*/  ULDC UR4, c[0x0][0x600] ;  /* 0x0001800000047ab9 */ /* 0x000fe20000000800 */
[----:B------:R-:W-:-:S02]  /*62f0*/  USHF.L.U32 UR13, UR7, UR5, URZ ;  /* 0x00000005070d7299 */ /* 0x000fc4000800063f */
[----:B------:R-:W-:Y:S02]  /*6300*/  UIADD3 UR4, UR4, -0x1, URZ ;  /* 0xffffffff04047890 */ /* 0x000fe4000fffe03f */
[----:B------:R-:W-:Y:S01]  /*6310*/  ULOP3.LUT UR5, URZ, UR6, URZ, 0x33, !UPT ;  /* 0x000000063f057292 */ /* 0x000fe2000f8e333f */
[----:B------:R-:W-:Y:S01]  /*6320*/  ULDC.64 UR22, c[0x0][0x198] ;  /* 0x0000660000167ab9 */ /* 0x000fe20000000a00 */
[----:B0-----:R-:W-:-:S05]  /*6330*/  VIADD R0, R0, 0x3f ;  /* 0x0000003f00007836 */ /* 0x001fca0000000000 */
[----:B------:R-:W-:-:S04]  /*6340*/  SHF.R.S32.HI R3, RZ, 0x1f, R0 ;  /* 0x0000001fff037819 */ /* 0x000fc80000011400 */
[----:B------:R-:W-:Y:S01]  /*6350*/  LEA.HI R3, R3, R0, RZ, 0x6 ;  /* 0x0000000003037211 */ /* 0x000fe200078f30ff */
[----:B------:R-:W-:-:S03]  /*6360*/  IMAD.MOV.U32 R0, RZ, RZ, 0x1 ;  /* 0x00000001ff007424 */ /* 0x000fc600078e00ff */
[----:B------:R-:W-:Y:S01]  /*6370*/  SHF.R.S32.HI R12, RZ, 0x6, R3 ;  /* 0x00000006ff0c7819 */ /* 0x000fe20000011403 */
[----:B------:R-:W-:-:S04]  /*6380*/  IMAD.MOV.U32 R3, RZ, RZ, RZ ;  /* 0x000000ffff037224 */ /* 0x000fc800078e00ff */
[----:B------:R-:W-:-:S07]  /*6390*/  VIADD R10, R12, 0x1 ;  /* 0x000000010c0a7836 */ /* 0x000fce0000000000 */
.L_x_174:
[----:B------:R-:W-:-:S03]  /*63a0*/  UMOV UR6, 0xffffffff ;  /* 0xffffffff00067882 */ /* 0x000fc60000000000 */
[----:B------:R-:W-:Y:S05]  /*63b0*/  BRA.DIV UR6, `(.L_x_163) ;  /* 0x0000000e06847947 */ /* 0x000fea000b800000 */
[----:B------:R-:W-:-:S13]  /*63c0*/  ELECT P6, URZ, PT ;  /* 0x00000000003f782f */ /* 0x000fda00038c0000 */
.L_x_183:
[----:B------:R-:W0:Y:S01]  /*63d0*/  LDC R4, c[0x0][0x28c] ;  /* 0x0000a300ff047b82 */ /* 0x000e220000000800 */
[----:B------:R-:W-:Y:S01]  /*63e0*/  BSSY B1, `(.L_x_164) ;  /* 0x0000041000017945 */ /* 0x000fe20003800000 */
[----:B0-----:R-:W-:-:S13]  /*63f0*/  ISETP.LT.OR P6, PT, R4, 0x1, !P6 ;  /* 0x000000010400780c */ /* 0x001fda00077c1670 */
[----:B------:R-:W-:Y:S05]  /*6400*/  @P6 BRA `(.L_x_165) ;  /* 0x0000000000f86947 */ /* 0x000fea0003800000 */
[----:B------:R-:W-:Y:S02]  /*6410*/  IMAD.SHL.U32 R13, R13, 0x80, RZ ;  /* 0x000000800d0d7824 */ /* 0x000fe400078e00ff */
[----:B------:R-:W-:Y:S02]  /*6420*/  IMAD.SHL.U32 R20, R20, 0x80, RZ ;  /* 0x0000008014147824 */ /* 0x000fe400078e00ff */
[----:B------:R-:W-:Y:S02]  /*6430*/  IMAD.MOV.U32 R21, RZ, RZ, RZ ;  /* 0x000000ffff157224 */ /* 0x000fe400078e00ff */
[----:B------:R-:W-:Y:S02]  /*6440*/  IMAD.MOV.U32 R4, RZ, RZ, R10 ;  /* 0x000000ffff047224 */ /* 0x000fe400078e000a */
[----:B------:R-:W-:Y:S02]  /*6450*/  IMAD.MOV.U32 R5, RZ, RZ, R0 ;  /* 0x000000ffff057224 */ /* 0x000fe400078e0000 */
[----:B------:R-:W-:-:S07]  /*6460*/  IMAD.MOV.U32 R6, RZ, RZ, R3 ;  /* 0x000000ffff067224 */ /* 0x000fce00078e0003 */
.L_x_169:
[----:B------:R-:W0:Y:S01]  /*6470*/  S2R R14, SR_CgaCtaId ;  /* 0x00000000000e7919 */ /* 0x000e220000008800 */
[----:B------:R-:W-:Y:S01]  /*6480*/  MOV R7, 0x400 ;  /* 0x0000040000077802 */ /* 0x000fe20000000f00 */
[----:B------:R-:W1:Y:S03]  /*6490*/  @!P2 LDC R9, c[0x0][0x500] ;  /* 0x00014000ff09ab82 */ /* 0x000e660000000800 */
[----:B0-----:R-:W-:Y:S02]  /*64a0*/  LEA R15, R14, R7, 0x18 ;  /* 0x000000070e0f7211 */ /* 0x001fe400078ec0ff */
[----:B------:R-:W-:-:S03]  /*64b0*/  SHF.L.U32 R7, R5, 0x1f, RZ ;  /* 0x0000001f05077819 */ /* 0x000fc600000006ff */
[----:B------:R-:W-:-:S04]  /*64c0*/  IMAD R14, R6, 0x8, R15 ;  /* 0x00000008060e7824 */ /* 0x000fc800078e020f */
[----:B------:R-:W0:Y:S02]  /*64d0*/  SYNCS.PHASECHK.TRANS64.TRYWAIT P1, [R14+URZ+0x10], R7 ;  /* 0x000010070e0075a7 */ /* 0x000e24000802017f */
[----:B01----:R-:W-:Y:S05]  /*64e0*/  @!P1 BRA `(.L_x_166) ;  /* 0x0000000c00589947 */ /* 0x003fea0003800000 */
.L_x_184:
[----:B0-----:R-:W-:Y:S01]  /*64f0*/  PRMT R7, R19, 0x9910, RZ ;  /* 0x0000991013077816 */ /* 0x001fe200000000ff */
[----:B------:R0:W-:Y:S03]  /*6500*/  @!P2 SYNCS.ARRIVE.TRANS64 RZ, [R14+URZ], R9 ;  /* 0x000000090effa9a7 */ /* 0x0001e6000800003f */
[----:B------:R-:W-:-:S13]  /*6510*/  ISETP.NE.AND P1, PT, R7, 0x2, PT ;  /* 0x000000020700780c */ /* 0x000fda0003f25270 */
[----:B0-----:R-:W-:Y:S05]  /*6520*/  @P1 BRA `(.L_x_167) ;  /* 0x0000000000041947 */ /* 0x001fea0003800000 */
[----:B------:R-:W-:Y:S01]  /*6530*/  BPT.TRAP 0x1 ;  /* 0x000000040000795c */ /* 0x000fe20000300000 */
.L_x_167:
[----:B------:R-:W-:Y:S05]  /*6540*/  @P0 BRA `(.L_x_168) ;  /* 0x0000000000040947 */ /* 0x000fea0003800000 */
[----:B------:R-:W-:Y:S01]  /*6550*/  BPT.TRAP 0x1 ;  /* 0x000000040000795c */ /* 0x000fe20000300000 */
.L_x_168:
[----:B------:R-:W-:Y:S01]  /*6560*/  IMAD R15, R6, 0x8000, R15 ;  /* 0x00008000060f7824 */ /* 0x000fe200078e020f */
[----:B------:R-:W-:Y:S01]  /*6570*/  R2UR UR34, R21 ;  /* 0x00000000152272ca */ /* 0x000fe200000e0000 */
[----:B------:R-:W-:Y:S01]  /*6580*/  VIADD R4, R4, 0xffffffff ;  /* 0xffffffff04047836 */ /* 0x000fe20000000000 */
[----:B------:R-:W-:Y:S01]  /*6590*/  R2UR UR33, R14 ;  /* 0x000000000e2172ca */ /* 0x000fe200000e0000 */
[----:B------:R-:W-:Y:S01]  /*65a0*/  UIADD3 UR6, UP0, UR22, 0xf0, URZ ;  /* 0x000000f016067890 */ /* 0x000fe2000ff1e03f */
[----:B------:R-:W-:Y:S01]  /*65b0*/  R2UR UR8, R15 ;  /* 0x000000000f0872ca */ /* 0x000fe200000e0000 */
[----:B------:R-:W-:Y:S01]  /*65c0*/  UIADD3 UR30, UP1, UR22, 0x1f0, URZ ;  /* 0x000001f0161e7890 */ /* 0x000fe2000ff3e03f */
[----:B------:R-:W-:Y:S01]  /*65d0*/  R2UR UR35, R13 ;  /* 0x000000000d2372ca */ /* 0x000fe200000e0000 */
[----:B------:R-:W-:Y:S01]  /*65e0*/  UIADD3.X UR7, URZ, UR23, URZ, UP0, !UPT ;  /* 0x000000173f077290 */ /* 0x000fe200087fe43f */
[----:B------:R-:W-:Y:S01]  /*65f0*/  R2UR UR36, R8 ;  /* 0x00000000082472ca */ /* 0x000fe200000e0000 */
[----:B------:R-:W-:Y:S01]  /*6600*/  UIADD3.X UR31, URZ, UR23, URZ, UP1, !UPT ;  /* 0x000000173f1f7290 */ /* 0x000fe20008ffe43f */
[----:B------:R-:W-:Y:S01]  /*6610*/  R2UR UR19, R20 ;  /* 0x00000000141372ca */ /* 0x000fe200000e0000 */
[----:B------:R-:W-:Y:S01]  /*6620*/  VIADD R6, R6, 0x1 ;  /* 0x0000000106067836 */ /* 0x000fe20000000000 */
[----:B------:R-:W-:Y:S01]  /*6630*/  ISETP.GT.AND P3, PT, R4, 0x1, PT ;  /* 0x000000010400780c */ /* 0x000fe20003f64270 */
[----:B------:R-:W-:Y:S01]  /*6640*/  UIADD3 UR26, UR34, 0x20, URZ ;  /* 0x00000020221a7890 */ /* 0x000fe2000fffe03f */
[----:B------:R-:W-:Y:S01]  /*6650*/  VIADD R21, R21, 0x40 ;  /* 0x0000004015157836 */ /* 0x000fe20000000000 */
[----:B------:R-:W-:Y:S01]  /*6660*/  UMOV UR14, 0x0 ;  /* 0x00000000000e7882 */ /* 0x000fe20000000000 */
[----:B------:R-:W-:Y:S01]  /*6670*/  UMOV UR15, 0x10000000 ;  /* 0x10000000000f7882 */ /* 0x000fe20000000000 */
[----:B------:R-:W-:Y:S01]  /*6680*/  UIADD3 UR32, UR8, 0x100, URZ ;  /* 0x0000010008207890 */ /* 0x000fe2000fffe03f */
[----:B------:R-:W-:Y:S01]  /*6690*/  ISETP.NE.AND P1, PT, R6, 0x2, PT ;  /* 0x000000020600780c */ /* 0x000fe20003f25270 */
[----:B------:R-:W-:-:S02]  /*66a0*/  UIADD3 UR24, UR8, 0x4100, URZ ;  /* 0x0000410008187890 */ /* 0x000fc4000fffe03f */
[----:B------:R-:W-:Y:S01]  /*66b0*/  UIADD3 UR16, UR8, 0x10100, URZ ;  /* 0x0001010008107890 */ /* 0x000fe2000fffe03f */
[----:B------:R-:W-:Y:S01]  /*66c0*/  SEL R14, RZ, 0x1, P1 ;  /* 0x00000001ff0e7807 */ /* 0x000fe20000800000 */
[----:B------:R-:W-:Y:S01]  /*66d0*/  UIADD3 UR8, UR8, 0x14100, URZ ;  /* 0x0001410008087890 */ /* 0x000fe2000fffe03f */
[----:B------:R-:W-:Y:S01]  /*66e0*/  SEL R6, R6, RZ, P1 ;  /* 0x000000ff06067207 */ /* 0x000fe20000800000 */
[----:B------:R-:W-:Y:S01]  /*66f0*/  UMOV UR25, UR33 ;  /* 0x0000002100197c82 */ /* 0x000fe20008000000 */
[----:B------:R-:W-:Y:S01]  /*6700*/  UMOV UR27, UR35 ;  /* 0x00000023001b7c82 */ /* 0x000fe20008000000 */
[----:B------:R-:W-:Y:S01]  /*6710*/  UMOV UR28, UR36 ;  /* 0x00000024001c7c82 */ /* 0x000fe20008000000 */
[----:B------:R-:W-:Y:S01]  /*6720*/  UMOV UR17, UR33 ;  /* 0x0000002100117c82 */ /* 0x000fe20008000000 */
[----:B------:R-:W-:Y:S01]  /*6730*/  UMOV UR18, UR34 ;  /* 0x0000002200127c82 */ /* 0x000fe20008000000 */
[----:B------:R-:W-:Y:S01]  /*6740*/  UMOV UR20, UR36 ;  /* 0x0000002400147c82 */ /* 0x000fe20008000000 */
[----:B------:R0:W-:Y:S01]  /*6750*/  UTMALDG.3D [UR32], [UR6], desc[UR14] ;  /* 0x00000e20060075b4 */ /* 0x0001e20008011000 */
[----:B------:R-:W-:Y:S01]  /*6760*/  UMOV UR9, UR33 ;  /* 0x0000002100097c82 */ /* 0x000fe20008000000 */
[----:B------:R-:W-:Y:S01]  /*6770*/  UMOV UR11, UR19 ;  /* 0x00000013000b7c82 */ /* 0x000fe20008000000 */
[----:B------:R-:W-:Y:S01]  /*6780*/  UMOV UR12, UR36 ;  /* 0x00000024000c7c82 */ /* 0x000fe20008000000 */
[----:B------:R-:W-:Y:S01]  /*6790*/  UMOV UR10, UR26 ;  /* 0x0000001a000a7c82 */ /* 0x000fe20008000000 */
[----:B------:R-:W-:Y:S01]  /*67a0*/  LOP3.LUT R5, R5, R14, RZ, 0x3c, !PT ;  /* 0x0000000e05057212 */ /* 0x000fe200078e3cff */
[----:B------:R0:W-:Y:S01]  /*67b0*/  UTMALDG.3D [UR24], [UR6], desc[UR14] ;  /* 0x00000e18060075b4 */ /* 0x0001e20008011000 */
[----:B------:R0:W-:Y:S01]  /*67c0*/  UTMALDG.3D [UR16], [UR30], desc[UR14] ;  /* 0x00000e101e0075b4 */ /* 0x0001e20008011000 */
[----:B------:R0:W-:Y:S02]  /*67d0*/  UTMALDG.3D [UR8], [UR30], desc[UR14] ;  /* 0x00000e081e0075b4 */ /* 0x0001e40008011000 */
[----:B0-----:R-:W-:Y:S05]  /*67e0*/  @P3 BRA `(.L_x_169) ;  /* 0xfffffffc00203947 */ /* 0x001fea000383ffff */
.L_x_165:
[----:B------:R-:W-:Y:S05]  /*67f0*/  BSYNC B1 ;  /* 0x0000000000017941 */ /* 0x000fea0003800000 */
.L_x_164:
[----:B------:R-:W-:Y:S01]  /*6800*/  LOP3.LUT P3, RZ, R11, 0xff, RZ, 0xc0, !PT ;  /* 0x000000ff0bff7812 */ /* 0x000fe2000786c0ff */
[----:B------:R-:W-:Y:S01]  /*6810*/  ULDC.64 UR6, c[0x0][0x650] ;  /* 0x0001940000067ab9 */ /* 0x000fe20000000a00 */
[----:B------:R-:W-:Y:S01]  /*6820*/  IADD3 R3, R12, R3, RZ ;  /* 0x000000030c037210 */ /* 0x000fe20007ffe0ff */
[----:B------:R-:W-:Y:S01]  /*6830*/  BSSY B1, `(.L_x_170) ;  /* 0x000006d000017945 */ /* 0x000fe20003800000 */
[----:B------:R-:W-:Y:S01]  /*6840*/  IADD3 R16, P4, R16, UR38, RZ ;  /* 0x0000002610107c10 */ /* 0x000fe2000ff9e0ff */
[----:B------:R-:W-:Y:S01]  /*6850*/  IMAD.MOV.U32 R13, RZ, RZ, -0x1 ;  /* 0xffffffffff0d7424 */ /* 0x000fe200078e00ff */
[----:B------:R-:W-:Y:S01]  /*6860*/  ISETP.GT.U32.AND P1, PT, R3, 0x1, PT ;  /* 0x000000010300780c */ /* 0x000fe20003f24070 */
[----:B------:R-:W-:Y:S01]  /*6870*/  IMAD.MOV.U32 R20, RZ, RZ, -0x1 ;  /* 0xffffffffff147424 */ /* 0x000fe200078e00ff */
[----:B------:R-:W-:Y:S01]  /*6880*/  SHF.R.U32.HI R4, RZ, 0x1, R3 ;  /* 0x00000001ff047819 */ /* 0x000fe20000011603 */
[----:B------:R-:W-:Y:S01]  /*6890*/  IMAD.MOV.U32 R8, RZ, RZ, -0x1 ;  /* 0xffffffffff087424 */ /* 0x000fe200078e00ff */
[----:B------:R-:W-:-:S02]  /*68a0*/  ISETP.LT.U32.AND P1, PT, R12, 0x2, P1 ;  /* 0x000000020c00780c */ /* 0x000fc40000f21070 */
[----:B------:R-:W-:Y:S01]  /*68b0*/  IADD3.X R17, R17, UR41, RZ, P4, !PT ;  /* 0x0000002911117c10 */ /* 0x000fe2000a7fe4ff */
[----:B------:R-:W0:Y:S01]  /*68c0*/  @P3 S2R R6, SR_CgaCtaId ;  /* 0x0000000000063919 */ /* 0x000e220000008800 */
[----:B------:R-:W-:Y:S02]  /*68d0*/  @P3 MOV R5, 0x400 ;  /* 0x0000040000053802 */ /* 0x000fe40000000f00 */
[----:B------:R-:W-:Y:S02]  /*68e0*/  ISETP.GE.U32.AND P4, PT, R16, UR6, PT ;  /* 0x0000000610007c0c */ /* 0x000fe4000bf86070 */
[----:B------:R-:W-:Y:S02]  /*68f0*/  LOP3.LUT R4, R4, 0x1, RZ, 0xc0, !PT ;  /* 0x0000000104047812 */ /* 0x000fe400078ec0ff */
[----:B------:R-:W-:Y:S02]  /*6900*/  LOP3.LUT R3, R3, 0x1, RZ, 0xc0, !PT ;  /* 0x0000000103037812 */ /* 0x000fe400078ec0ff */
[----:B------:R-:W-:-:S02]  /*6910*/  PRMT R11, RZ, 0x7610, R11 ;  /* 0x00007610ff0b7816 */ /* 0x000fc4000000000b */
[----:B0-----:R-:W-:-:S04]  /*6920*/  @P3 LEA R5, R6, R5, 0x18 ;  /* 0x0000000506053211 */ /* 0x001fc800078ec0ff */
[----:B------:R0:W-:Y:S01]  /*6930*/  @P3 SYNCS.ARRIVE.TRANS64.A1T0 RZ, [R5+URZ+0x38], RZ ;  /* 0x000038ff05ff39a7 */ /* 0x0001e2000810003f */
[----:B------:R-:W-:-:S04]  /*6940*/  ISETP.NE.U32.AND P3, PT, R4, 0x1, PT ;  /* 0x000000010400780c */ /* 0x000fc80003f65070 */
[----:B------:R-:W-:Y:S02]  /*6950*/  ISETP.GT.U32.AND P3, PT, R12, 0x1, !P3 ;  /* 0x000000010c00780c */ /* 0x000fe40005f64070 */
[----:B0-----:R-:W-:Y:S02]  /*6960*/  SEL R5, RZ, 0x1, !P1 ;  /* 0x00000001ff057807 */ /* 0x001fe40004800000 */
[----:B------:R-:W-:Y:S02]  /*6970*/  ISETP.GE.U32.AND.EX P1, PT, R17, UR7, PT, P4 ;  /* 0x0000000711007c0c */ /* 0x000fe4000bf26140 */
[----:B------:R-:W-:-:S04]  /*6980*/  SEL R4, RZ, 0x1, !P3 ;  /* 0x00000001ff047807 */ /* 0x000fc80005800000 */
[----:B------:R-:W-:Y:S02]  /*6990*/  LOP3.LUT R0, R4, R0, R5, 0x96, !PT ;  /* 0x0000000004007212 */ /* 0x000fe400078e9605 */
[----:B------:R-:W-:-:S05]  /*69a0*/  PRMT R4, RZ, 0x7610, R4 ;  /* 0x00007610ff047816 */ /* 0x000fca0000000004 */
[----:B------:R-:W-:Y:S05]  /*69b0*/  @P1 BRA `(.L_x_171) ;  /* 0x0000000400501947 */ /* 0x000fea0003800000 */
[----:B------:R-:W-:Y:S01]  /*69c0*/  ULDC.64 UR6, c[0x0][0x628] ;  /* 0x00018a0000067ab9 */ /* 0x000fe20000000a00 */
[----:B------:R-:W0:Y:S01]  /*69d0*/  S2R R14, SR_CTAID.X ;  /* 0x00000000000e7919 */ /* 0x000e220000002500 */
[----:B------:R-:W-:Y:S01]  /*69e0*/  ISETP.NE.U32.AND P1, PT, RZ, UR6, PT ;  /* 0x00000006ff007c0c */ /* 0x000fe2000bf25070 */
[----:B------:R-:W-:Y:S01]  /*69f0*/  ULDC UR9, c[0x0][0x630] ;  /* 0x00018c0000097ab9 */ /* 0x000fe20000000800 */
[----:B------:R-:W-:Y:S01]  /*6a00*/  IMAD.MOV.U32 R4, RZ, RZ, R16 ;  /* 0x000000ffff047224 */ /* 0x000fe200078e0010 */
[----:B------:R-:W1:Y:S01]  /*6a10*/  S2R R13, SR_CTAID.Y ;  /* 0x00000000000d7919 */ /* 0x000e620000002600 */
[----:B------:R-:W-:Y:S01]  /*6a20*/  ISETP.NE.AND.EX P1, PT, RZ, UR7, PT, P1 ;  /* 0x00000007ff007c0c */ /* 0x000fe2000bf25310 */
[----:B------:R-:W-:-:S12]  /*6a30*/  IMAD.MOV.U32 R5, RZ, RZ, R17 ;  /* 0x000000ffff057224 */ /* 0x000fd800078e0011 */
[----:B------:R-:W-:Y:S05]  /*6a40*/  @!P1 BRA `(.L_x_172) ;  /* 0x0000000000289947 */ /* 0x000fea0003800000 */
[----:B------:R-:W-:Y:S02]  /*6a50*/  ULDC UR8, c[0x0][0x634] ;  /* 0x00018d0000087ab9 */ /* 0x000fe40000000800 */
[----:B------:R-:W-:-:S05]  /*6a60*/  IADD3 R9, P1, R16, UR8, RZ ;  /* 0x0000000810097c10 */ /* 0x000fca000ff3e0ff */
[----:B------:R-:W-:-:S04]  /*6a70*/  IMAD.X R15, RZ, RZ, R17, P1 ;  /* 0x000000ffff0f7224 */ /* 0x000fc800008e0611 */
[----:B------:R-:W-:-:S04]  /*6a80*/  IMAD.WIDE.U32 R6, R15, UR6, RZ ;  /* 0x000000060f067c25 */ /* 0x000fc8000f8e00ff */
[----:B------:R-:W-:-:S04]  /*6a90*/  IMAD.WIDE.U32 R6, P1, R9, UR7, R6 ;  /* 0x0000000709067c25 */ /* 0x000fc8000f820006 */
[----:B------:R-:W-:-:S04]  /*6aa0*/  IMAD.WIDE.U32 R8, R9, UR6, RZ ;  /* 0x0000000609087c25 */ /* 0x000fc8000f8e00ff */
[----:B------:R-:W-:Y:S01]  /*6ab0*/  IMAD.X R5, RZ, RZ, RZ, P1 ;  /* 0x000000ffff057224 */ /* 0x000fe200008e06ff */
[----:B------:R-:W-:Y:S01]  /*6ac0*/  IADD3 RZ, P1, R9, R6, RZ ;  /* 0x0000000609ff7210 */ /* 0x000fe20007f3e0ff */
[----:B------:R-:W-:-:S04]  /*6ad0*/  IMAD.MOV.U32 R4, RZ, RZ, R7 ;  /* 0x000000ffff047224 */ /* 0x000fc800078e0007 */
[----:B------:R-:W-:-:S08]  /*6ae0*/  IMAD.WIDE.U32.X R4, R15, UR7, R4, P1 ;  /* 0x000000070f047c25 */ /* 0x000fd000088e0404 */
.L_x_172:
[--C-:B------:R-:W-:Y:S01]  /*6af0*/  SHF.R.U64 R8, R4, UR9, R5.reuse ;  /* 0x0000000904087c19 */ /* 0x100fe20008001205 */
[----:B------:R-:W-:Y:S01]  /*6b00*/  ULDC.64 UR6, c[0x0][0x620] ;  /* 0x0001880000067ab9 */ /* 0x000fe20000000a00 */
[----:B------:R-:W-:Y:S01]  /*6b10*/  SHF.R.U32.HI R4, RZ, UR9, R5 ;  /* 0x00000009ff047c19 */ /* 0x000fe20008011605 */
[----:B------:R-:W2:Y:S01]  /*6b20*/  LDC R25, c[0x0][0x144] ;  /* 0x00005100ff197b82 */ /* 0x000ea20000000800 */
[----:B------:R-:W-:Y:S01]  /*6b30*/  IADD3 R7, P1, RZ, -R8, RZ ;  /* 0x80000008ff077210 */ /* 0x000fe20007f3e0ff */
[----:B------:R-:W-:Y:S01]  /*6b40*/  ULDC.64 UR10, c[0x0][0x640] ;  /* 0x00019000000a7ab9 */ /* 0x000fe20000000a00 */
[----:B0-----:R-:W-:Y:S01]  /*6b50*/  I2FP.F32.U32 R9, R14 ;  /* 0x0000000e00097245 */ /* 0x001fe20000201000 */
[----:B------:R-:W-:Y:S02]  /*6b60*/  ULDC UR8, c[0x0][0x608] ;  /* 0x0001820000087ab9 */ /* 0x000fe40000000800 */
[----:B------:R-:W-:Y:S01]  /*6b70*/  IMAD.X R4, RZ, RZ, ~R4, P1 ;  /* 0x000000ffff047224 */ /* 0x000fe200008e0e04 */
[----:B------:R-:W-:Y:S01]  /*6b80*/  ISETP.NE.U32.AND P1, PT, RZ, UR10, PT ;  /* 0x0000000aff007c0c */ /* 0x000fe2000bf25070 */
[----:B------:R-:W0:Y:S02]  /*6b90*/  LDC R20, c[0x0][0x148] ;  /* 0x00005200ff147b82 */ /* 0x000e240000000800 */
[----:B------:R-:W-:Y:S01]  /*6ba0*/  IMAD R6, R4, UR6, RZ ;  /* 0x0000000604067c24 */ /* 0x000fe2000f8e02ff */
[----:B------:R-:W-:Y:S01]  /*6bb0*/  ISETP.NE.AND.EX P1, PT, RZ, UR11, PT, P1 ;  /* 0x0000000bff007c0c */ /* 0x000fe2000bf25310 */
[----:B------:R-:W-:Y:S01]  /*6bc0*/  IMAD.WIDE.U32 R4, R7, UR6, R16 ;  /* 0x0000000607047c25 */ /* 0x000fe2000f8e0010 */
[----:B------:R-:W-:-:S03]  /*6bd0*/  ULDC UR6, c[0x0][0x150] ;  /* 0x0000540000067ab9 */ /* 0x000fc60000000800 */
[----:B------:R-:W-:Y:S02]  /*6be0*/  IMAD R7, R7, UR7, R6 ;  /* 0x0000000707077c24 */ /* 0x000fe4000f8e0206 */
[----:B------:R-:W-:Y:S01]  /*6bf0*/  FMUL R6, R9, UR6 ;  /* 0x0000000609067c20 */ /* 0x000fe20008400000 */
[----:B------:R-:W-:Y:S01]  /*6c00*/  ULDC UR6, c[0x0][0x618] ;  /* 0x0001860000067ab9 */ /* 0x000fe20000000800 */
[----:B------:R-:W-:Y:S01]  /*6c10*/  ULDC UR7, c[0x0][0x154] ;  /* 0x0000550000077ab9 */ /* 0x000fe20000000800 */
[----:B------:R-:W-:-:S03]  /*6c20*/  IMAD.IADD R5, R5, 0x1, R7 ;  /* 0x0000000105057824 */ /* 0x000fc600078e0207 */
[----:B------:R-:W3:Y:S02]  /*6c30*/  F2I.U32.TRUNC.NTZ R6, R6 ;  /* 0x0000000600067305 */ /* 0x000ee4000020f000 */
[----:B------:R-:W-:Y:S02]  /*6c40*/  SHF.R.U64 R9, R4, UR6, R5 ;  /* 0x0000000604097c19 */ /* 0x000fe40008001205 */
[----:B-1----:R-:W-:-:S05]  /*6c50*/  I2FP.F32.U32 R4, R13 ;  /* 0x0000000d00047245 */ /* 0x002fca0000201000 */
[----:B------:R-:W-:Y:S01]  /*6c60*/  FMUL R22, R4, UR7 ;  /* 0x0000000704167c20 */ /* 0x000fe20008400000 */
[----:B------:R-:W-:Y:S01]  /*6c70*/  SHF.R.U32.HI R4, RZ, UR6, R5 ;  /* 0x00000006ff047c19 */ /* 0x000fe20008011605 */
[----:B------:R-:W-:-:S03]  /*6c80*/  ULDC UR6, c[0x0][0x658] ;  /* 0x0001960000067ab9 */ /* 0x000fc60000000800 */
[--C-:B------:R-:W-:Y:S01]  /*6c90*/  SHF.R.U64 R21, R9, UR8, R4.reuse ;  /* 0x0000000809157c19 */ /* 0x100fe20008001204 */
[----:B------:R-:W1:Y:S01]  /*6ca0*/  F2I.U32.TRUNC.NTZ R22, R22 ;  /* 0x0000001600167305 */ /* 0x000e62000020f000 */
[----:B------:R-:W-:Y:S01]  /*6cb0*/  SHF.R.U32.HI R4, RZ, UR8, R4 ;  /* 0x00000008ff047c19 */ /* 0x000fe20008011604 */
[----:B---3--:R-:W-:-:S03]  /*6cc0*/  IMAD.MOV R6, RZ, RZ, -R6 ;  /* 0x000000ffff067224 */ /* 0x008fc600078e0a06 */
[----:B------:R-:W-:Y:S01]  /*6cd0*/  SHF.R.U64 R15, R21, UR6, R4 ;  /* 0x00000006150f7c19 */ /* 0x000fe20008001204 */
[----:B--2---:R-:W-:Y:S01]  /*6ce0*/  IMAD R14, R25, R6, R14 ;  /* 0x00000006190e7224 */ /* 0x004fe200078e020e */
[----:B------:R-:W-:-:S03]  /*6cf0*/  SHF.R.U32.HI R23, RZ, UR6, R4 ;  /* 0x00000006ff177c19 */ /* 0x000fc60008011604 */
[----:B------:R-:W-:Y:S02]  /*6d00*/  IMAD.MOV.U32 R4, RZ, RZ, R15 ;  /* 0x000000ffff047224 */ /* 0x000fe400078e000f */
[----:B------:R-:W-:Y:S01]  /*6d10*/  IMAD.MOV.U32 R5, RZ, RZ, R23 ;  /* 0x000000ffff057224 */ /* 0x000fe200078e0017 */
[----:B-1----:R-:W-:Y:S06]  /*6d20*/  @!P1 BRA `(.L_x_173) ;  /* 0x0000000000289947 */ /* 0x002fec0003800000 */
[----:B------:R-:W-:Y:S02]  /*6d30*/  ULDC UR6, c[0x0][0x64c] ;  /* 0x0001930000067ab9 */ /* 0x000fe40000000800 */
[----:B------:R-:W-:-:S05]  /*6d40*/  IADD3 R5, P1, R15, UR6, RZ ;  /* 0x000000060f057c10 */ /* 0x000fca000ff3e0ff */
[----:B------:R-:W-:-:S04]  /*6d50*/  IMAD.X R23, RZ, RZ, R23, P1 ;  /* 0x000000ffff177224 */ /* 0x000fc800008e0617 */
[----:B------:R-:W-:-:S04]  /*6d60*/  IMAD.WIDE.U32 R6, R23, UR10, RZ ;  /* 0x0000000a17067c25 */ /* 0x000fc8000f8e00ff */
[----:B------:R-:W-:-:S04]  /*6d70*/  IMAD.WIDE.U32 R6, P1, R5, UR11, R6 ;  /* 0x0000000b05067c25 */ /* 0x000fc8000f820006 */
[----:B------:R-:W-:-:S04]  /*6d80*/  IMAD.WIDE.U32 R4, R5, UR10, RZ ;  /* 0x0000000a05047c25 */ /* 0x000fc8000f8e00ff */
[----:B------:R-:W-:Y:S01]  /*6d90*/  IMAD.MOV.U32 R4, RZ, RZ, R7 ;  /* 0x000000ffff047224 */ /* 0x000fe200078e0007 */
[----:B------:R-:W-:Y:S01]  /*6da0*/  IADD3 RZ, P3, R5, R6, RZ ;  /* 0x0000000605ff7210 */ /* 0x000fe20007f7e0ff */
[----:B------:R-:W-:-:S04]  /*6db0*/  IMAD.X R5, RZ, RZ, RZ, P1 ;  /* 0x000000ffff057224 */ /* 0x000fc800008e06ff */
[----:B------:R-:W-:-:S08]  /*6dc0*/  IMAD.WIDE.U32.X R4, R23, UR11, R4, P3 ;  /* 0x0000000b17047c25 */ /* 0x000fd000098e0404 */
.L_x_173:
[----:B------:R-:W-:Y:S01]  /*6dd0*/  ISETP.NE.AND P1, PT, R2, 0x1, PT ;  /* 0x000000010200780c */ /* 0x000fe20003f25270 */
[----:B------:R-:W-:Y:S01]  /*6de0*/  ULDC UR6, c[0x0][0x648] ;  /* 0x0001920000067ab9 */ /* 0x000fe20000000800 */
[----:B------:R-:W-:Y:S01]  /*6df0*/  LOP3.LUT R21, R21, UR5, RZ, 0xc0, !PT ;  /* 0x0000000515157c12 */ /* 0x000fe2000f8ec0ff */
[----:B------:R-:W-:Y:S01]  /*6e00*/  IMAD.MOV R22, RZ, RZ, -R22 ;  /* 0x000000ffff167224 */ /* 0x000fe200078e0a16 */
[----:B------:R-:W-:Y:S01]  /*6e10*/  SHF.R.U64 R4, R4, UR6, R5 ;  /* 0x0000000604047c19 */ /* 0x000fe20008001205 */
[----:B------:R-:W-:Y:S01]  /*6e20*/  ULDC UR6, c[0x0][0x638] ;  /* 0x00018e0000067ab9 */ /* 0x000fe20000000800 */
[----:B------:R-:W-:Y:S01]  /*6e30*/  ULDC UR7, c[0x0][0x610] ;  /* 0x0001840000077ab9 */ /* 0x000fe20000000800 */
[----:B------:R-:W-:Y:S02]  /*6e40*/  IMAD.MOV.U32 R5, RZ, RZ, 0x1 ;  /* 0x00000001ff057424 */ /* 0x000fe400078e00ff */
[----:B------:R-:W-:Y:S02]  /*6e50*/  IMAD.MOV R6, RZ, RZ, -R4 ;  /* 0x000000ffff067224 */ /* 0x000fe400078e0a04 */
[----:B------:R-:W-:Y:S01]  /*6e60*/  IMAD R21, R4, UR13, R21 ;  /* 0x0000000d04157c24 */ /* 0x000fe2000f8e0215 */
[----:B------:R-:W-:Y:S01]  /*6e70*/  LOP3.LUT R4, R9, UR4, RZ, 0xc0, !PT ;  /* 0x0000000409047c12 */ /* 0x000fe2000f8ec0ff */
[----:B0-----:R-:W-:-:S02]  /*6e80*/  @P1 IMAD R14, R20, R22, R13 ;  /* 0x00000016140e1224 */ /* 0x001fc400078e020d */
[----:B------:R-:W-:Y:S01]  /*6e90*/  IMAD R15, R6, UR6, R15 ;  /* 0x00000006060f7c24 */ /* 0x000fe2000f8e020f */
[----:B------:R-:W-:Y:S01]  /*6ea0*/  ULDC UR6, c[0x0][0x600] ;  /* 0x0001800000067ab9 */ /* 0x000fe20000000800 */
[----:B------:R-:W-:Y:S02]  /*6eb0*/  IMAD R14, R21, UR7, R14 ;  /* 0x00000007150e7c24 */ /* 0x000fe4000f8e020e */
[--C-:B------:R-:W-:Y:S01]  /*6ec0*/  IMAD R15, R15, UR6, R4.reuse ;  /* 0x000000060f0f7c24 */ /* 0x100fe2000f8e0204 */
[----:B------:R-:W-:-:S04]  /*6ed0*/  PRMT R4, R5, 0x7610, R4 ;  /* 0x0000761005047816 */ /* 0x000fc80000000004 */
[----:B------:R-:W-:Y:S02]  /*6ee0*/  SEL R20, R15, R14, !P1 ;  /* 0x0000000e0f147207 */ /* 0x000fe40004800000 */
[----:B------:R-:W-:-:S07]  /*6ef0*/  SEL R13, R14, R15, !P1 ;  /* 0x0000000f0e0d7207 */ /* 0x000fce0004800000 */
.L_x_171:
[----:B------:R-:W-:Y:S05]  /*6f00*/  BSYNC B1 ;  /* 0x0000000000017941 */ /* 0x000fea0003800000 */
.L_x_170:
[----:B------:R-:W-:-:S13]  /*6f10*/  LOP3.LUT P1, RZ, R4, 0xff, RZ, 0xc0, !PT ;  /* 0x000000ff04ff7812 */ /* 0x000fda000782c0ff */
[----:B------:R-:W-:Y:S05]  /*6f20*/  @P1 BRA `(.L_x_174) ;  /* 0xfffffff4001c1947 */ /* 0x000fea000383ffff */
[----:B------:R-:W-:Y:S05]  /*6f30*/  BSYNC B0 ;  /* 0x0000000000007941 */ /* 0x000fea0003800000 */
.L_x_162:
[----:B------:R-:W-:-:S03]  /*6f40*/  UMOV UR6, 0xffffffff ;  /* 0xffffffff00067882 */ /* 0x000fc60000000000 */
[----:B------:R-:W-:Y:S05]  /*6f50*/  BRA.DIV UR6, `(.L_x_175) ;  /* 0x0000000206d07947 */ /* 0x000fea000b800000 */
[----:B------:R-:W-:-:S13]  /*6f60*/  ELECT P6, URZ, PT ;  /* 0x00000000003f782f */ /* 0x000fda00038c0000 */
.L_x_187:
[----:B------:R-:W-:Y:S04]  /*6f70*/  BSSY B0, `(.L_x_176) ;  /* 0x0000019000007945 */ /* 0x000fe80003800000 */
[----:B------:R-:W-:Y:S05]  /*6f80*/  @!P6 BRA `(.L_x_177) ;  /* 0x00000000005ce947 */ /* 0x000fea0003800000 */
[----:B------:R-:W-:-:S04]  /*6f90*/  LOP3.LUT R18, R18, 0x2, RZ, 0xfc, !PT ;  /* 0x0000000212127812 */ /* 0x000fc800078efcff */
[----:B------:R-:W-:-:S13]  /*6fa0*/  ISETP.NE.AND P0, PT, R18, 0x3, PT ;  /* 0x000000031200780c */ /* 0x000fda0003f05270 */
[----:B------:R-:W-:Y:S05]  /*6fb0*/  @!P0 BRA `(.L_x_178) ;  /* 0x0000000000048947 */ /* 0x000fea0003800000 */
[----:B------:R-:W-:Y:S01]  /*6fc0*/  BPT.TRAP 0x1 ;  /* 0x000000040000795c */ /* 0x000fe20000300000 */
.L_x_178:
[----:B------:R-:W0:Y:S01]  /*6fd0*/  S2R R5, SR_CgaCtaId ;  /* 0x0000000000057919 */ /* 0x000e220000008800 */
[----:B------:R-:W-:Y:S02]  /*6fe0*/  MOV R2, 0x400 ;  /* 0x0000040000027802 */ /* 0x000fe40000000f00 */
[----:B------:R-:W-:Y:S02]  /*6ff0*/  SHF.L.U32 R4, R0, 0x1f, RZ ;  /* 0x0000001f00047819 */ /* 0x000fe400000006ff */
[----:B0-----:R-:W-:-:S05]  /*7000*/  LEA R2, R5, R2, 0x18 ;  /* 0x0000000205027211 */ /* 0x001fca00078ec0ff */
[----:B------:R-:W-:-:S04]  /*7010*/  VIADD R2, R2, 0x10 ;  /* 0x0000001002027836 */ /* 0x000fc80000000000 */
[C---:B------:R-:W-:Y:S02]  /*7020*/  IMAD R7, R3.reuse, 0x8, R2 ;  /* 0x0000000803077824 */ /* 0x040fe400078e0202 */
[----:B------:R-:W-:Y:S02]  /*7030*/  VIADD R3, R3, 0x1 ;  /* 0x0000000103037836 */ /* 0x000fe40000000000 */
[----:B------:R-:W0:Y:S03]  /*7040*/  SYNCS.PHASECHK.TRANS64.TRYWAIT P0, [R7+URZ], R4 ;  /* 0x00000004070075a7 */ /* 0x000e26000800017f */
[----:B------:R-:W-:-:S04]  /*7050*/  ISETP.NE.AND P1, PT, R3, 0x2, PT ;  /* 0x000000020300780c */ /* 0x000fc80003f25270 */
[----:B------:R-:W-:Y:S02]  /*7060*/  SEL R5, RZ, 0x1, P1 ;  /* 0x00000001ff057807 */ /* 0x000fe40000800000 */
[----:B------:R-:W-:Y:S02]  /*7070*/  SEL R3, R3, RZ, P1 ;  /* 0x000000ff03037207 */ /* 0x000fe40000800000 */
[----:B------:R-:W-:Y:S01]  /*7080*/  LOP3.LUT R0, R0, R5, RZ, 0x3c, !PT ;  /* 0x0000000500007212 */ /* 0x000fe200078e3cff */
[----:B0-----:R-:W-:Y:S06]  /*7090*/  @!P0 BRA `(.L_x_179) ;  /* 0x0000000000a08947 */ /* 0x001fec0003800000 */
.L_x_188:
[----:B------:R-:W-:Y:S01]  /*70a0*/  IMAD R3, R3, 0x8, R2 ;  /* 0x0000000803037824 */ /* 0x000fe200078e0202 */
[----:B------:R-:W-:-:S07]  /*70b0*/  SHF.L.U32 R0, R0, 0x1f, RZ ;  /* 0x0000001f00007819 */ /* 0x000fce00000006ff */
.L_x_180:
[----:B-1----:R1:W2:Y:S02]  /*70c0*/  SYNCS.PHASECHK.TRANS64.TRYWAIT P0, [R3+URZ], R0 ;  /* 0x00000000030075a7 */ /* 0x0022a4000800017f */
[----:B--2---:R-:W-:Y:S05]  /*70d0*/  @!P0 NANOSLEEP.SYNCS 0x989680 ;  /* 0x009896800000895d */ /* 0x004fea0003900000 */
[----:B------:R-:W2:Y:S02]  /*70e0*/  @!P0 SYNCS.PHASECHK.TRANS64 P0, [R3+URZ], R0 ;  /* 0x00000000030085a7 */ /* 0x000ea4000800007f */
[----:B--2---:R-:W-:Y:S05]  /*70f0*/  @!P0 BRA `(.L_x_180) ;  /* 0xfffffffc00f08947 */ /* 0x004fea000383ffff */
.L_x_177:
[----:B------:R-:W-:Y:S05]  /*7100*/  BSYNC B0 ;  /* 0x0000000000007941 */ /* 0x000fea0003800000 */
.L_x_176:
[----:B------:R-:W-:Y:S05]  /*7110*/  EXIT ;  /* 0x000000000000794d */ /* 0x000fea0003800000 */
.L_x_17:
[----:B-1----:R1:W2:Y:S02]  /*7120*/  SYNCS.PHASECHK.TRANS64.TRYWAIT P1, [R3+URZ], R0 ;  /* 0x00000000030075a7 */ /* 0x0022a4000802017f */
[----:B--2---:R-:W-:Y:S05]  /*7130*/  @!P1 NANOSLEEP.SYNCS 0x989680 ;  /* 0x009896800000995d */ /* 0x004fea0003900000 */
[----:B------:R-:W2:Y:S02]  /*7140*/  @!P1 SYNCS.PHASECHK.TRANS64 P1, [R3+URZ], R0 ;  /* 0x00000000030095a7 */ /* 0x000ea4000802007f */
[----:B--2---:R-:W-:Y:S05]  /*7150*/  @!P1 BRA `(.L_x_17) ;  /* 0xfffffffc00f09947 */ /* 0x004fea000383ffff */
[----:B------:R-:W-:Y:S05]  /*7160*/  BRA `(.L_x_16) ;  /* 0xffffffa000c07947 */ /* 0x000fea000383ffff */
.L_x_22:
[----:B-1----:R-:W-:-:S04]  /*7170*/  IMAD.U32 R4, RZ, RZ, UR8 ;  /* 0x00000008ff047e24 */ /* 0x002fc8000f8e00ff */
[----:B------:R1:W2:Y:S03]  /*7180*/  SYNCS.PHASECHK.TRANS64.TRYWAIT P1, [R4+URZ], R3 ;  /* 0x00000003040075a7 */ /* 0x0002a6000802017f */
[----:B--2---:R-:W-:Y:S05]  /*7190*/  @!P1 NANOSLEEP.SYNCS 0x989680 ;  /* 0x009896800000995d */ /* 0x004fea0003900000 */
[----:B------:R-:W2:Y:S02]  /*71a0*/  @!P1 SYNCS.PHASECHK.TRANS64 P1, [R4+URZ], R3 ;  /* 0x00000003040095a7 */ /* 0x000ea4000802007f */
[----:B--2---:R-:W-:Y:S05]  /*71b0*/  @!P1 BRA `(.L_x_22) ;  /* 0xfffffffc00ec9947 */ /* 0x004fea000383ffff */
[----:B------:R-:W-:Y:S05]  /*71c0*/  BRA `(.L_x_21) ;  /* 0xffffffa400fc7947 */ /* 0x000fea000383ffff */
.L_x_163:
[----:B------:R-:W-:Y:S01]  /*71d0*/  BSSY B1, `(.L_x_181) ;  /* 0x0000006000017945 */ /* 0x000fe20003800000 */
[----:B------:R-:W-:-:S07]  /*71e0*/  IMAD.MOV.U32 R15, RZ, RZ, -0x1 ;  /* 0xffffffffff0f7424 */ /* 0x000fce00078e00ff */
[----:B------:R-:W-:Y:S05]  /*71f0*/  WARPSYNC.COLLECTIVE R15, `(.L_x_182) ;  /* 0x000000000f0c7348 */ /* 0x000fea0003c00000 */
[----:B------:R-:W-:Y:S02]  /*7200*/  ELECT P6, UR62, PT ;  /* 0x00000000003e782f */ /* 0x000fe400038c0000 */
[----:B------:R-:W-:Y:S01]  /*7210*/  MOV R14, UR62 ;  /* 0x0000003e000e7c02 */ /* 0x000fe20008000f00 */
[----:B------:R-:W-:Y:S10]  /*7220*/  ENDCOLLECTIVE ;  /* 0x000000000000791b */ /* 0x000ff40003800000 */
.L_x_182:
[----:B------:R-:W-:Y:S05]  /*7230*/  BSYNC B1 ;  /* 0x0000000000017941 */ /* 0x000fea0003800000 */
.L_x_181:
[----:B------:R-:W-:Y:S05]  /*7240*/  BRA `(.L_x_183) ;  /* 0xfffffff000607947 */ /* 0x000fea000383ffff */
.L_x_166:
[----:B0-----:R0:W1:Y:S02]  /*7250*/  SYNCS.PHASECHK.TRANS64.TRYWAIT P1, [R14+URZ+0x10], R7 ;  /* 0x000010070e0075a7 */ /* 0x001064000802017f */
[----:B-1----:R-:W-:Y:S05]  /*7260*/  @!P1 NANOSLEEP.SYNCS 0x989680 ;  /* 0x009896800000995d */ /* 0x002fea0003900000 */
[----:B------:R-:W1:Y:S02]  /*7270*/  @!P1 SYNCS.PHASECHK.TRANS64 P1, [R14+URZ+0x10], R7 ;  /* 0x000010070e0095a7 */ /* 0x000e64000802007f */
[----:B-1----:R-:W-:Y:S05]  /*7280*/  @!P1 BRA `(.L_x_166) ;  /* 0xfffffffc00f09947 */ /* 0x002fea000383ffff */
[----:B------:R-:W-:Y:S05]  /*7290*/  BRA `(.L_x_184) ;  /* 0xfffffff000947947 */ /* 0x000fea000383ffff */
.L_x_175:
[----:B------:R-:W-:Y:S01]  /*72a0*/  BSSY B0, `(.L_x_185) ;  /* 0x0000006000007945 */ /* 0x000fe20003800000 */
[----:B------:R-:W-:-:S07]  /*72b0*/  IMAD.MOV.U32 R15, RZ, RZ, -0x1 ;  /* 0xffffffffff0f7424 */ /* 0x000fce00078e00ff */
[----:B------:R-:W-:Y:S05]  /*72c0*/  WARPSYNC.COLLECTIVE R15, `(.L_x_186) ;  /* 0x000000000f0c7348 */ /* 0x000fea0003c00000 */
[----:B------:R-:W-:Y:S02]  /*72d0*/  ELECT P6, UR62, PT ;  /* 0x00000000003e782f */ /* 0x000fe400038c0000 */
[----:B------:R-:W-:Y:S01]  /*72e0*/  MOV R14, UR62 ;  /* 0x0000003e000e7c02 */ /* 0x000fe20008000f00 */
[----:B------:R-:W-:Y:S10]  /*72f0*/  ENDCOLLECTIVE ;  /* 0x000000000000791b */ /* 0x000ff40003800000 */
.L_x_186:
[----:B------:R-:W-:Y:S05]  /*7300*/  BSYNC B0 ;  /* 0x0000000000007941 */ /* 0x000fea0003800000 */
.L_x_185:
[----:B------:R-:W-:Y:S05]  /*7310*/  BRA `(.L_x_187) ;  /* 0xfffffffc00147947 */ /* 0x000fea000383ffff */
.L_x_179:
[----:B0-----:R0:W1:Y:S02]  /*7320*/  SYNCS.PHASECHK.TRANS64.TRYWAIT P0, [R7+URZ], R4 ;  /* 0x00000004070075a7 */ /* 0x001064000800017f */
[----:B-1----:R-:W-:Y:S05]  /*7330*/  @!P0 NANOSLEEP.SYNCS 0x989680 ;  /* 0x009896800000895d */ /* 0x002fea0003900000 */
[----:B------:R-:W1:Y:S02]  /*7340*/  @!P0 SYNCS.PHASECHK.TRANS64 P0, [R7+URZ], R4 ;  /* 0x00000004070085a7 */ /* 0x000e64000800007f */
[----:B-1----:R-:W-:Y:S05]  /*7350*/  @!P0 BRA `(.L_x_179) ;  /* 0xfffffffc00f08947 */ /* 0x002fea000383ffff */
[----:B------:R-:W-:Y:S05]  /*7360*/  BRA `(.L_x_188) ;  /* 0xfffffffc004c7947 */ /* 0x000fea000383ffff */
.L_x_189:
[----:B------:R-:W-:-:S00]  /*7370*/  BRA `(.L_x_189) ;  /* 0xfffffffc00fc7947 */ /* 0x000fc0000383ffff */
[----:B------:R-:W-:-:S00]  /*7380*/  NOP ;  /* 0x0000000000007918 */ /* 0x000fc00000000000 */
[----:B------:R-:W-:-:S00]  /*7390*/  NOP ;  /* 0x0000000000007918 */ /* 0x000fc00000000000 */
[----:B------:R-:W-:-:S00]  /*73a0*/  NOP ;  /* 0x0000000000007918 */ /* 0x000fc00000000000 */
[----:B------:R-:W-:-:S00]  /*73b0*/  NOP ;  /* 0x0000000000007918 */ /* 0x000fc00000000000 */
[----:B------:R-:W-:-:S00]  /*73c0*/  NOP ;  /* 0x0000000000007918 */ /* 0x000fc00000000000 */
[----:B------:R-:W-:-:S00]  /*73d0*/  NOP ;  /* 0x0000000000007918 */ /* 0x000fc00000000000 */
[----:B------:R-:W-:-:S00]  /*73e0*/  NOP ;  /* 0x0000000000007918 */ /* 0x000fc00000000000 */
[----:B------:R-:W-:-:S00]  /*73f0*/  NOP ;  /* 0x0000000000007918 */ /* 0x000fc00000000000 */
.L_x_190:


//--------------------- .nv.global.init           --------------------------
	.section	.nv.global.init,"aw",@progbits
.nv.global.init:
	.type		$str$22,@object
	.size		$str$22,($str$23 - $str$22)
$str$22:
        /*0000*/ 	.byte	0x6b, 0x5f, 0x74, 0x69, 0x6c, 0x65, 0x5f, 0x63, 0x6f, 0x75, 0x6e, 0x74, 0x20, 0x3e, 0x3d, 0x20
        /*0010*/ 	.byte	0x31, 0x00
	.type		$str$23,@object
	.size		$str$23,(__unnamed_1 - $str$23)
$str$23:
        /*0012*/ 	.byte	0x2f, 0x74, 0x6d, 0x70, 0x2f, 0x63, 0x75, 0x74, 0x6c, 0x61, 0x73, 0x73, 0x5f, 0x73, 0x77, 0x65
        /*0022*/ 	.byte	0x65, 0x70, 0x5f, 0x73, 0x72, 0x63, 0x2f, 0x69, 0x6e, 0x63, 0x6c, 0x75, 0x64, 0x65, 0x2f, 0x63
        /*0032*/ 	.byte	0x75, 0x74, 0x6c, 0x61, 0x73, 0x73, 0x2f, 0x67, 0x65, 0x6d, 0x6d, 0x2f, 0x63, 0x6f, 0x6c, 0x6c
        /*0042*/ 	.byte	0x65, 0x63, 0x74, 0x69, 0x76, 0x65, 0x2f, 0x73, 0x6d, 0x39, 0x30, 0x5f, 0x6d, 0x6d, 0x61, 0x5f
        /*0052*/ 	.byte	0x74, 0x6d, 0x61, 0x5f, 0x67, 0x6d, 0x6d, 0x61, 0x5f, 0x73, 0x73, 0x5f, 0x77, 0x61, 0x72, 0x70
        /*0062*/ 	.byte	0x73, 0x70, 0x65, 0x63, 0x69, 0x61, 0x6c, 0x69, 0x7a, 0x65, 0x64, 0x2e, 0x68, 0x70, 0x70, 0x00
	.type		__unnamed_1,@object
	.size		__unnamed_1,(.L_0 - __unnamed_1)
__unnamed_1:
        /*0072*/ 	.byte	0x76, 0x6f, 0x69, 0x64, 0x20, 0x63, 0x75, 0x74, 0x6c, 0x61, 0x73, 0x73, 0x3a, 0x3a, 0x67, 0x65
        /* <DEDUP_REMOVED lines=175> */
        /*0b72*/ 	.byte	0x79, 0x5d, 0x00
.L_0:


//--------------------- .nv.shared._ZN7cutlass13device_kernelINS_4gemm6kernel13GemmUniversalIN4cute5tupleIJiiiiEEENS1_10collective13CollectiveMmaINS1_34MainloopSm90TmaGmmaWarpSpecializedILi2ENS5_IJNS4_1CILi1EEESB_SB_EEENS1_35KernelTmaWarpSpecializedCooperativeEEENS5_IJNSA_ILi128EEESF_NSA_ILi64EEEEEEfNS5_IJlSB_lEEEfSI_NS4_8TiledMMAINS4_8MMA_AtomIJNS4_4SM904GMMA30MMA_64x128x8_F32TF32TF32_SS_TNILNSM_7ScaleInE1ELSO_1EEEEEENS4_6LayoutINS5_IJNSA_ILi2EEESB_SB_EEENS5_IJSB_NSA_ILi0EEESU_EEEEENS5_IJNS4_10UnderscoreESX_SX_EEEEENS4_13SM90_TMA_LOADENS4_14ComposedLayoutINS4_7SwizzleILi3ELi4ELi3EEENS4_18smem_ptr_flag_bitsILi32EEENSR_INS5_IJNSA_ILi8EEENSA_ILi32EEEEEENS5_IJS17_SB_EEEEEEEvNS4_8identityES10_S1B_vS1C_EENS_8epilogue10collective6detail29Sm90TmaWarpSpecializedAdapterINS1F_15DefaultEpilogueIfSI_SI_NS1E_6thread17LinearCombinationIfLi1EffLNS1J_9ScaleType4KindE0ELNS_15FloatRoundStyleE2EfEENS1_15EpilogueDefaultEEEEEvvEEEEvNT_6ParamsE --------------------------
	.section	.nv.shared._ZN7cutlass13device_kernelINS_4gemm6kernel13GemmUniversalIN4cute5tupleIJiiiiEEENS1_10collective13CollectiveMmaINS1_34MainloopSm90TmaGmmaWarpSpecializedILi2ENS5_IJNS4_1CILi1EEESB_SB_EEENS1_35KernelTmaWarpSpecializedCooperativeEEENS5_IJNSA_ILi128EEESF_NSA_ILi64EEEEEEfNS5_IJlSB_lEEEfSI_NS4_8TiledMMAINS4_8MMA_AtomIJNS4_4SM904GMMA30MMA_64x128x8_F32TF32TF32_SS_TNILNSM_7ScaleInE1ELSO_1EEEEEENS4_6LayoutINS5_IJNSA_ILi2EEESB_SB_EEENS5_IJSB_NSA_ILi0EEESU_EEEEENS5_IJNS4_10UnderscoreESX_SX_EEEEENS4_13SM90_TMA_LOADENS4_14ComposedLayoutINS4_7SwizzleILi3ELi4ELi3EEENS4_18smem_ptr_flag_bitsILi32EEENSR_INS5_IJNSA_ILi8EEENSA_ILi32EEEEEENS5_IJS17_SB_EEEEEEEvNS4_8identityES10_S1B_vS1C_EENS_8epilogue10collective6detail29Sm90TmaWarpSpecializedAdapterINS1F_15DefaultEpilogueIfSI_SI_NS1E_6thread17LinearCombinationIfLi1EffLNS1J_9ScaleType4KindE0ELNS_15FloatRoundStyleE2EfEENS1_15EpilogueDefaultEEEEEvvEEEEvNT_6ParamsE,"aw",@nobits
	.sectionflags	@""
	.align	16
	.zero		1024


//--------------------- .nv.shared.reserved.0     --------------------------
	.section	.nv.shared.reserved.0,"aw",@nobits
	.weak		__nv_reservedSMEM_offset_0_alias
	.size		__nv_reservedSMEM_offset_0_alias, 0, 0
	.other		__nv_reservedSMEM_offset_0_alias,@"STO_CUDA_RESERVED_SHARED STV_DEFAULT"
__nv_reservedSMEM_offset_0_alias:
	.zero		0


//--------------------- .nv.global                --------------------------
	.section	.nv.global,"aw",@nobits
.nv.global:
	.type		_ZN40_INTERNAL_ef63af32_4_k_cu_a47d50bc_216274cute1_E,@object
	.size		_ZN40_INTERNAL_ef63af32_4_k_cu_a47d50bc_216274cute1_E,(_ZN40_INTERNAL_ef63af32_4_k_cu_a47d50bc_216274cuda3std3__45__cpo6cbeginE - _ZN40_INTERNAL_ef63af32_4_k_cu_a47d50bc_216274cute1_E)
_ZN40_INTERNAL_ef63af32_4_k_cu_a47d50bc_216274cute1_E:
	.zero		1
	.type		_ZN40_INTERNAL_ef63af32_4_k_cu_a47d50bc_216274cuda3std3__45__cpo6cbeginE,@object
	.size		_ZN40_INTERNAL_ef63af32_4_k_cu_a47d50bc_216274cuda3std3__45__cpo6cbeginE,(_ZN40_INTERNAL_ef63af32_4_k_cu_a47d50bc_216274cuda3std3__48in_placeE - _ZN40_INTERNAL_ef63af32_4_k_cu_a47d50bc_216274cuda3std3__45__cpo6cbeginE)
_ZN40_INTERNAL_ef63af32_4_k_cu_a47d50bc_216274cuda3std3__45__cpo6cbeginE:
	.zero		1
	.type		_ZN40_INTERNAL_ef63af32_4_k_cu_a47d50bc_216274cuda3std3__48in_placeE,@object
	.size		_ZN40_INTERNAL_ef63af32_4_k_cu_a47d50bc_216274cuda3std3__48in_placeE,(_ZN40_INTERNAL_ef63af32_4_k_cu_a47d50bc_216274cuda3std6ranges3__45__cpo9iter_moveE - _ZN40_INTERNAL_ef63af32_4_k_cu_a47d50bc_216274cuda3std3__48in_placeE)
_ZN40_INTERNAL_ef63af32_4_k_cu_a47d50bc_216274cuda3std3__48in_placeE:
	.zero		1
	.type		_ZN40_INTERNAL_ef63af32_4_k_cu_a47d50bc_216274cuda3std6ranges3__45__cpo9iter_moveE,@object
	.size		_ZN40_INTERNAL_ef63af32_4_k_cu_a47d50bc_216274cuda3std6ranges3__45__cpo9iter_moveE,(_ZN40_INTERNAL_ef63af32_4_k_cu_a47d50bc_216274cuda3std3__45__cpo5beginE - _ZN40_INTERNAL_ef63af32_4_k_cu_a47d50bc_216274cuda3std6ranges3__45__cpo9iter_moveE)
_ZN40_INTERNAL_ef63af32_4_k_cu_a47d50bc_216274cuda3std6ranges3__45__cpo9iter_moveE:
	.zero		1
	.type		_ZN40_INTERNAL_ef63af32_4_k_cu_a47d50bc_216274cuda3std3__45__cpo5beginE,@object
	.size		_ZN40_INTERNAL_ef63af32_4_k_cu_a47d50bc_216274cuda3std3__45__cpo5beginE,(_ZN40_INTERNAL_ef63af32_4_k_cu_a47d50bc_216274cuda3std3__442_GLOBAL__N__ef63af32_4_k_cu_a47d50bc_216276ignoreE - _ZN40_INTERNAL_ef63af32_4_k_cu_a47d50bc_216274cuda3std3__45__cpo5beginE)
_ZN40_INTERNAL_ef63af32_4_k_cu_a47d50bc_216274cuda3std3__45__cpo5beginE:
	.zero		1
	.type		_ZN40_INTERNAL_ef63af32_4_k_cu_a47d50bc_216274cuda3std3__442_GLOBAL__N__ef63af32_4_k_cu_a47d50bc_216276ignoreE,@object
	.size		_ZN40_INTERNAL_ef63af32_4_k_cu_a47d50bc_216274cuda3std3__442_GLOBAL__N__ef63af32_4_k_cu_a47d50bc_216276ignoreE,(_ZN40_INTERNAL_ef63af32_4_k_cu_a47d50bc_216274cute7productE - _ZN40_INTERNAL_ef63af32_4_k_cu_a47d50bc_216274cuda3std3__442_GLOBAL__N__ef63af32_4_k_cu_a47d50bc_216276ignoreE)
_ZN40_INTERNAL_ef63af32_4_k_cu_a47d50bc_216274cuda3std3__442_GLOBAL__N__ef63af32_4_k_cu_a47d50bc_216276ignoreE:
	.zero		1
	.type		_ZN40_INTERNAL_ef63af32_4_k_cu_a47d50bc_216274cute7productE,@object
	.size		_ZN40_INTERNAL_ef63af32_4_k_cu_a47d50bc_216274cute7productE,(_ZN40_INTERNAL_ef63af32_4_k_cu_a47d50bc_216274cuda3std3__45__cpo3endE - _ZN40_INTERNAL_ef63af32_4_k_cu_a47d50bc_216274cute7productE)
_ZN40_INTERNAL_ef63af32_4_k_cu_a47d50bc_216274cute7productE:
	.zero		1
	.type		_ZN40_INTERNAL_ef63af32_4_k_cu_a47d50bc_216274cuda3std3__45__cpo3endE,@object
	.size		_ZN40_INTERNAL_ef63af32_4_k_cu_a47d50bc_216274cuda3std3__45__cpo3endE,(_ZN40_INTERNAL_ef63af32_4_k_cu_a47d50bc_216274cuda3std3__419piecewise_constructE - _ZN40_INTERNAL_ef63af32_4_k_cu_a47d50bc_216274cuda3std3__45__cpo3endE)
_ZN40_INTERNAL_ef63af32_4_k_cu_a47d50bc_216274cuda3std3__45__cpo3endE:
	.zero		1
	.type		_ZN40_INTERNAL_ef63af32_4_k_cu_a47d50bc_216274cuda3std3__419piecewise_constructE,@object
	.size		_ZN40_INTERNAL_ef63af32_4_k_cu_a47d50bc_216274cuda3std3__419piecewise_constructE,(_ZN40_INTERNAL_ef63af32_4_k_cu_a47d50bc_216274cuda3std3__45__cpo4cendE - _ZN40_INTERNAL_ef63af32_4_k_cu_a47d50bc_216274cuda3std3__419piecewise_constructE)
_ZN40_INTERNAL_ef63af32_4_k_cu_a47d50bc_216274cuda3std3__419piecewise_constructE:
	.zero		1
	.type		_ZN40_INTERNAL_ef63af32_4_k_cu_a47d50bc_216274cuda3std3__45__cpo4cendE,@object
	.size		_ZN40_INTERNAL_ef63af32_4_k_cu_a47d50bc_216274cuda3std3__45__cpo4cendE,(_ZN40_INTERNAL_ef63af32_4_k_cu_a47d50bc_216274cuda3std6ranges3__45__cpo4swapE - _ZN40_INTERNAL_ef63af32_4_k_cu_a47d50bc_216274cuda3std3__45__cpo4cendE)
_ZN40_INTERNAL_ef63af32_4_k_cu_a47d50bc_216274cuda3std3__45__cpo4cendE:
	.zero		1
	.type		_ZN40_INTERNAL_ef63af32_4_k_cu_a47d50bc_216274cuda3std6ranges3__45__cpo4swapE,@object
	.size		_ZN40_INTERNAL_ef63af32_4_k_cu_a47d50bc_216274cuda3std6ranges3__45__cpo4swapE,(.L_8 - _ZN40_INTERNAL_ef63af32_4_k_cu_a47d50bc_216274cuda3std6ranges3__45__cpo4swapE)
_ZN40_INTERNAL_ef63af32_4_k_cu_a47d50bc_216274cuda3std6ranges3__45__cpo4swapE:
	.zero		1
.L_8:


//--------------------- .nv.constant0._ZN7cutlass13device_kernelINS_4gemm6kernel13GemmUniversalIN4cute5tupleIJiiiiEEENS1_10collective13CollectiveMmaINS1_34MainloopSm90TmaGmmaWarpSpecializedILi2ENS5_IJNS4_1CILi1EEESB_SB_EEENS1_35KernelTmaWarpSpecializedCooperativeEEENS5_IJNSA_ILi128EEESF_NSA_ILi64EEEEEEfNS5_IJlSB_lEEEfSI_NS4_8TiledMMAINS4_8MMA_AtomIJNS4_4SM904GMMA30MMA_64x128x8_F32TF32TF32_SS_TNILNSM_7ScaleInE1ELSO_1EEEEEENS4_6LayoutINS5_IJNSA_ILi2EEESB_SB_EEENS5_IJSB_NSA_ILi0EEESU_EEEEENS5_IJNS4_10UnderscoreESX_SX_EEEEENS4_13SM90_TMA_LOADENS4_14ComposedLayoutINS4_7SwizzleILi3ELi4ELi3EEENS4_18smem_ptr_flag_bitsILi32EEENSR_INS5_IJNSA_ILi8EEENSA_ILi32EEEEEENS5_IJS17_SB_EEEEEEEvNS4_8identityES10_S1B_vS1C_EENS_8epilogue10collective6detail29Sm90TmaWarpSpecializedAdapterINS1F_15DefaultEpilogueIfSI_SI_NS1E_6thread17LinearCombinationIfLi1EffLNS1J_9ScaleType4KindE0ELNS_15FloatRoundStyleE2EfEENS1_15EpilogueDefaultEEEEEvvEEEEvNT_6ParamsE --------------------------
	.section	.nv.constant0._ZN7cutlass13device_kernelINS_4gemm6kernel13GemmUniversalIN4cute5tupleIJiiiiEEENS1_10collective13CollectiveMmaINS1_34MainloopSm90TmaGmmaWarpSpecializedILi2ENS5_IJNS4_1CILi1EEESB_SB_EEENS1_35KernelTmaWarpSpecializedCooperativeEEENS5_IJNSA_ILi128EEESF_NSA_ILi64EEEEEEfNS5_IJlSB_lEEEfSI_NS4_8TiledMMAINS4_8MMA_AtomIJNS4_4SM904GMMA30MMA_64x128x8_F32TF32TF32_SS_TNILNSM_7ScaleInE1ELSO_1EEEEEENS4_6LayoutINS5_IJNSA_ILi2EEESB_SB_EEENS5_IJSB_NSA_ILi0EEESU_EEEEENS5_IJNS4_10UnderscoreESX_SX_EEEEENS4_13SM90_TMA_LOADENS4_14ComposedLayoutINS4_7SwizzleILi3ELi4ELi3EEENS4_18smem_ptr_flag_bitsILi32EEENSR_INS5_IJNSA_ILi8EEENSA_ILi32EEEEEENS5_IJS17_SB_EEEEEEEvNS4_8identityES10_S1B_vS1C_EENS_8epilogue10collective6detail29Sm90TmaWarpSpecializedAdapterINS1F_15DefaultEpilogueIfSI_SI_NS1E_6thread17LinearCombinationIfLi1EffLNS1J_9ScaleType4KindE0ELNS_15FloatRoundStyleE2EfEENS1_15EpilogueDefaultEEEEEvvEEEEvNT_6ParamsE,"a",@progbits
	.sectionflags	@""
	.align	4
.nv.constant0._ZN7cutlass13device_kernelINS_4gemm6kernel13GemmUniversalIN4cute5tupleIJiiiiEEENS1_10collective13CollectiveMmaINS1_34MainloopSm90TmaGmmaWarpSpecializedILi2ENS5_IJNS4_1CILi1EEESB_SB_EEENS1_35KernelTmaWarpSpecializedCooperativeEEENS5_IJNSA_ILi128EEESF_NSA_ILi64EEEEEEfNS5_IJlSB_lEEEfSI_NS4_8TiledMMAINS4_8MMA_AtomIJNS4_4SM904GMMA30MMA_64x128x8_F32TF32TF32_SS_TNILNSM_7ScaleInE1ELSO_1EEEEEENS4_6LayoutINS5_IJNSA_ILi2EEESB_SB_EEENS5_IJSB_NSA_ILi0EEESU_EEEEENS5_IJNS4_10UnderscoreESX_SX_EEEEENS4_13SM90_TMA_LOADENS4_14ComposedLayoutINS4_7SwizzleILi3ELi4ELi3EEENS4_18smem_ptr_flag_bitsILi32EEENSR_INS5_IJNSA_ILi8EEENSA_ILi32EEEEEENS5_IJS17_SB_EEEEEEEvNS4_8identityES10_S1B_vS1C_EENS_8epilogue10collective6detail29Sm90TmaWarpSpecializedAdapterINS1F_15DefaultEpilogueIfSI_SI_NS1E_6thread17LinearCombinationIfLi1EffLNS1J_9ScaleType4KindE0ELNS_15FloatRoundStyleE2EfEENS1_15EpilogueDefaultEEEEEvvEEEEvNT_6ParamsE:
	.zero		1664


//--------------------- SYMBOLS --------------------------

	.type		.nv.reservedSmem.offset0,@object
	.size		.nv.reservedSmem.offset0,0x4
	.type		__assertfail,@function
